//
// Generated by NVIDIA NVVM Compiler
//
// Compiler Build ID: CL-36424714
// Cuda compilation tools, release 13.0, V13.0.88
// Based on NVVM 20.0.0
//

.version 9.0
.target sm_100
.address_size 64

	// .globl	_ZN7cugraph6detail20InitializationKernelEPjPiPf
// _ZZN7cugraph6detail17BoundingBoxKernelEPiS1_S1_PfS2_S2_S2_S2_S2_iiiPjS2_E5sminx has been demoted
// _ZZN7cugraph6detail17BoundingBoxKernelEPiS1_S1_PfS2_S2_S2_S2_S2_iiiPjS2_E5smaxx has been demoted
// _ZZN7cugraph6detail17BoundingBoxKernelEPiS1_S1_PfS2_S2_S2_S2_S2_iiiPjS2_E5sminy has been demoted
// _ZZN7cugraph6detail17BoundingBoxKernelEPiS1_S1_PfS2_S2_S2_S2_S2_iiiPjS2_E5smaxy has been demoted
// _ZZN7cugraph6detail19SummarizationKernelEPiPKiPViPfS6_iiS3_E5child has been demoted
// _ZZN7cugraph6detail19SummarizationKernelEPiPKiPViPfS6_iiS3_E4mass has been demoted
// _ZZN7cugraph6detail15RepulsionKernelEfffPKiS2_S2_PKfS4_PfS5_fiiiS4_S2_E3pos has been demoted
// _ZZN7cugraph6detail15RepulsionKernelEfffPKiS2_S2_PKfS4_PfS5_fiiiS4_S2_E4node has been demoted
// _ZZN7cugraph6detail15RepulsionKernelEfffPKiS2_S2_PKfS4_PfS5_fiiiS4_S2_E2dq has been demoted

.visible .entry _ZN7cugraph6detail20InitializationKernelEPjPiPf(
	.param .u64 .ptr .align 1 _ZN7cugraph6detail20InitializationKernelEPjPiPf_param_0,
	.param .u64 .ptr .align 1 _ZN7cugraph6detail20InitializationKernelEPjPiPf_param_1,
	.param .u64 .ptr .align 1 _ZN7cugraph6detail20InitializationKernelEPjPiPf_param_2
)
{
	.reg .b32 	%r<3>;
	.reg .b64 	%rd<7>;

	ld.param.u64 	%rd1, [_ZN7cugraph6detail20InitializationKernelEPjPiPf_param_0];
	ld.param.u64 	%rd2, [_ZN7cugraph6detail20InitializationKernelEPjPiPf_param_1];
	ld.param.u64 	%rd3, [_ZN7cugraph6detail20InitializationKernelEPjPiPf_param_2];
	cvta.to.global.u64 	%rd4, %rd3;
	cvta.to.global.u64 	%rd5, %rd1;
	cvta.to.global.u64 	%rd6, %rd2;
	mov.b32 	%r1, 1;
	st.global.u32 	[%rd6], %r1;
	mov.b32 	%r2, 0;
	st.global.u32 	[%rd5], %r2;
	st.global.u32 	[%rd4], %r2;
	ret;

}
	// .globl	_ZN7cugraph6detail11ResetKernelEPfPiiPKf
.visible .entry _ZN7cugraph6detail11ResetKernelEPfPiiPKf(
	.param .u64 .ptr .align 1 _ZN7cugraph6detail11ResetKernelEPfPiiPKf_param_0,
	.param .u64 .ptr .align 1 _ZN7cugraph6detail11ResetKernelEPfPiiPKf_param_1,
	.param .u32 _ZN7cugraph6detail11ResetKernelEPfPiiPKf_param_2,
	.param .u64 .ptr .align 1 _ZN7cugraph6detail11ResetKernelEPfPiiPKf_param_3
)
{
	.reg .b32 	%r<2>;
	.reg .b32 	%f<3>;
	.reg .b64 	%rd<7>;

	ld.param.u64 	%rd1, [_ZN7cugraph6detail11ResetKernelEPfPiiPKf_param_0];
	ld.param.u64 	%rd2, [_ZN7cugraph6detail11ResetKernelEPfPiiPKf_param_1];
	ld.param.u32 	%r1, [_ZN7cugraph6detail11ResetKernelEPfPiiPKf_param_2];
	ld.param.u64 	%rd3, [_ZN7cugraph6detail11ResetKernelEPfPiiPKf_param_3];
	cvta.to.global.u64 	%rd4, %rd2;
	cvta.to.global.u64 	%rd5, %rd1;
	cvta.to.global.u64 	%rd6, %rd3;
	ld.global.nc.f32 	%f1, [%rd6];
	mul.f32 	%f2, %f1, %f1;
	st.global.f32 	[%rd5], %f2;
	st.global.u32 	[%rd4], %r1;
	ret;

}
	// .globl	_ZN7cugraph6detail17BoundingBoxKernelEPiS1_S1_PfS2_S2_S2_S2_S2_iiiPjS2_
.visible .entry _ZN7cugraph6detail17BoundingBoxKernelEPiS1_S1_PfS2_S2_S2_S2_S2_iiiPjS2_(
	.param .u64 .ptr .align 1 _ZN7cugraph6detail17BoundingBoxKernelEPiS1_S1_PfS2_S2_S2_S2_S2_iiiPjS2__param_0,
	.param .u64 .ptr .align 1 _ZN7cugraph6detail17BoundingBoxKernelEPiS1_S1_PfS2_S2_S2_S2_S2_iiiPjS2__param_1,
	.param .u64 .ptr .align 1 _ZN7cugraph6detail17BoundingBoxKernelEPiS1_S1_PfS2_S2_S2_S2_S2_iiiPjS2__param_2,
	.param .u64 .ptr .align 1 _ZN7cugraph6detail17BoundingBoxKernelEPiS1_S1_PfS2_S2_S2_S2_S2_iiiPjS2__param_3,
	.param .u64 .ptr .align 1 _ZN7cugraph6detail17BoundingBoxKernelEPiS1_S1_PfS2_S2_S2_S2_S2_iiiPjS2__param_4,
	.param .u64 .ptr .align 1 _ZN7cugraph6detail17BoundingBoxKernelEPiS1_S1_PfS2_S2_S2_S2_S2_iiiPjS2__param_5,
	.param .u64 .ptr .align 1 _ZN7cugraph6detail17BoundingBoxKernelEPiS1_S1_PfS2_S2_S2_S2_S2_iiiPjS2__param_6,
	.param .u64 .ptr .align 1 _ZN7cugraph6detail17BoundingBoxKernelEPiS1_S1_PfS2_S2_S2_S2_S2_iiiPjS2__param_7,
	.param .u64 .ptr .align 1 _ZN7cugraph6detail17BoundingBoxKernelEPiS1_S1_PfS2_S2_S2_S2_S2_iiiPjS2__param_8,
	.param .u32 _ZN7cugraph6detail17BoundingBoxKernelEPiS1_S1_PfS2_S2_S2_S2_S2_iiiPjS2__param_9,
	.param .u32 _ZN7cugraph6detail17BoundingBoxKernelEPiS1_S1_PfS2_S2_S2_S2_S2_iiiPjS2__param_10,
	.param .u32 _ZN7cugraph6detail17BoundingBoxKernelEPiS1_S1_PfS2_S2_S2_S2_S2_iiiPjS2__param_11,
	.param .u64 .ptr .align 1 _ZN7cugraph6detail17BoundingBoxKernelEPiS1_S1_PfS2_S2_S2_S2_S2_iiiPjS2__param_12,
	.param .u64 .ptr .align 1 _ZN7cugraph6detail17BoundingBoxKernelEPiS1_S1_PfS2_S2_S2_S2_S2_iiiPjS2__param_13
)
.maxntid 512
.minnctapersm 3
{
	.reg .pred 	%p<39>;
	.reg .b32 	%r<77>;
	.reg .b32 	%f<303>;
	.reg .b64 	%rd<82>;
	// demoted variable
	.shared .align 4 .b8 _ZZN7cugraph6detail17BoundingBoxKernelEPiS1_S1_PfS2_S2_S2_S2_S2_iiiPjS2_E5sminx[2048];
	// demoted variable
	.shared .align 4 .b8 _ZZN7cugraph6detail17BoundingBoxKernelEPiS1_S1_PfS2_S2_S2_S2_S2_iiiPjS2_E5smaxx[2048];
	// demoted variable
	.shared .align 4 .b8 _ZZN7cugraph6detail17BoundingBoxKernelEPiS1_S1_PfS2_S2_S2_S2_S2_iiiPjS2_E5sminy[2048];
	// demoted variable
	.shared .align 4 .b8 _ZZN7cugraph6detail17BoundingBoxKernelEPiS1_S1_PfS2_S2_S2_S2_S2_iiiPjS2_E5smaxy[2048];
	ld.param.u64 	%rd20, [_ZN7cugraph6detail17BoundingBoxKernelEPiS1_S1_PfS2_S2_S2_S2_S2_iiiPjS2__param_1];
	ld.param.u64 	%rd24, [_ZN7cugraph6detail17BoundingBoxKernelEPiS1_S1_PfS2_S2_S2_S2_S2_iiiPjS2__param_3];
	ld.param.u64 	%rd25, [_ZN7cugraph6detail17BoundingBoxKernelEPiS1_S1_PfS2_S2_S2_S2_S2_iiiPjS2__param_4];
	ld.param.u64 	%rd26, [_ZN7cugraph6detail17BoundingBoxKernelEPiS1_S1_PfS2_S2_S2_S2_S2_iiiPjS2__param_5];
	ld.param.u64 	%rd27, [_ZN7cugraph6detail17BoundingBoxKernelEPiS1_S1_PfS2_S2_S2_S2_S2_iiiPjS2__param_6];
	ld.param.u64 	%rd28, [_ZN7cugraph6detail17BoundingBoxKernelEPiS1_S1_PfS2_S2_S2_S2_S2_iiiPjS2__param_7];
	ld.param.u64 	%rd29, [_ZN7cugraph6detail17BoundingBoxKernelEPiS1_S1_PfS2_S2_S2_S2_S2_iiiPjS2__param_8];
	ld.param.u32 	%r32, [_ZN7cugraph6detail17BoundingBoxKernelEPiS1_S1_PfS2_S2_S2_S2_S2_iiiPjS2__param_9];
	ld.param.u32 	%r33, [_ZN7cugraph6detail17BoundingBoxKernelEPiS1_S1_PfS2_S2_S2_S2_S2_iiiPjS2__param_10];
	ld.param.u32 	%r34, [_ZN7cugraph6detail17BoundingBoxKernelEPiS1_S1_PfS2_S2_S2_S2_S2_iiiPjS2__param_11];
	ld.param.u64 	%rd22, [_ZN7cugraph6detail17BoundingBoxKernelEPiS1_S1_PfS2_S2_S2_S2_S2_iiiPjS2__param_12];
	cvta.to.global.u64 	%rd1, %rd27;
	cvta.to.global.u64 	%rd2, %rd29;
	cvta.to.global.u64 	%rd3, %rd26;
	cvta.to.global.u64 	%rd4, %rd28;
	cvta.to.global.u64 	%rd5, %rd25;
	cvta.to.global.u64 	%rd6, %rd24;
	ld.global.f32 	%f300, [%rd6];
	ld.global.f32 	%f302, [%rd5];
	mov.u32 	%r1, %tid.x;
	mov.u32 	%r2, %nctaid.x;
	shl.b32 	%r3, %r2, 9;
	mov.u32 	%r4, %ctaid.x;
	shl.b32 	%r35, %r4, 9;
	or.b32  	%r70, %r35, %r1;
	setp.ge.s32 	%p1, %r70, %r34;
	mov.f32 	%f299, %f300;
	mov.f32 	%f301, %f302;
	@%p1 bra 	$L__BB2_7;
	add.s32 	%r36, %r70, %r3;
	max.s32 	%r37, %r34, %r36;
	setp.lt.s32 	%p2, %r36, %r34;
	selp.u32 	%r38, 1, 0, %p2;
	add.s32 	%r39, %r36, %r38;
	sub.s32 	%r40, %r37, %r39;
	div.u32 	%r41, %r40, %r3;
	add.s32 	%r6, %r41, %r38;
	and.b32  	%r42, %r6, 3;
	setp.eq.s32 	%p3, %r42, 3;
	mov.f32 	%f301, %f302;
	mov.f32 	%f299, %f300;
	@%p3 bra 	$L__BB2_4;
	add.s32 	%r43, %r6, 1;
	and.b32  	%r44, %r43, 3;
	neg.s32 	%r68, %r44;
	mov.f32 	%f301, %f302;
	mov.f32 	%f299, %f300;
$L__BB2_3:
	.pragma "nounroll";
	mul.wide.s32 	%rd30, %r70, 4;
	add.s64 	%rd31, %rd5, %rd30;
	add.s64 	%rd32, %rd6, %rd30;
	ld.global.f32 	%f92, [%rd32];
	setp.lt.f32 	%p4, %f92, %f299;
	setp.gt.f32 	%p5, %f92, %f300;
	selp.f32 	%f93, %f92, %f300, %p5;
	selp.f32 	%f299, %f92, %f299, %p4;
	selp.f32 	%f300, %f300, %f93, %p4;
	ld.global.f32 	%f94, [%rd31];
	setp.lt.f32 	%p6, %f94, %f301;
	setp.gt.f32 	%p7, %f94, %f302;
	selp.f32 	%f95, %f94, %f302, %p7;
	selp.f32 	%f301, %f94, %f301, %p6;
	selp.f32 	%f302, %f302, %f95, %p6;
	add.s32 	%r70, %r70, %r3;
	add.s32 	%r68, %r68, 1;
	setp.ne.s32 	%p8, %r68, 0;
	@%p8 bra 	$L__BB2_3;
$L__BB2_4:
	setp.lt.u32 	%p9, %r6, 3;
	@%p9 bra 	$L__BB2_7;
	mul.wide.s32 	%rd36, %r3, 4;
$L__BB2_6:
	mul.wide.s32 	%rd33, %r70, 4;
	add.s64 	%rd34, %rd6, %rd33;
	ld.global.f32 	%f96, [%rd34];
	setp.lt.f32 	%p10, %f96, %f299;
	setp.gt.f32 	%p11, %f96, %f300;
	selp.f32 	%f97, %f96, %f300, %p11;
	selp.f32 	%f98, %f96, %f299, %p10;
	selp.f32 	%f99, %f300, %f97, %p10;
	add.s64 	%rd35, %rd5, %rd33;
	ld.global.f32 	%f100, [%rd35];
	setp.lt.f32 	%p12, %f100, %f301;
	setp.gt.f32 	%p13, %f100, %f302;
	selp.f32 	%f101, %f100, %f302, %p13;
	selp.f32 	%f102, %f100, %f301, %p12;
	selp.f32 	%f103, %f302, %f101, %p12;
	add.s32 	%r45, %r70, %r3;
	add.s64 	%rd37, %rd34, %rd36;
	ld.global.f32 	%f104, [%rd37];
	setp.lt.f32 	%p14, %f104, %f98;
	setp.gt.f32 	%p15, %f104, %f99;
	selp.f32 	%f105, %f104, %f99, %p15;
	selp.f32 	%f106, %f104, %f98, %p14;
	selp.f32 	%f107, %f99, %f105, %p14;
	add.s64 	%rd38, %rd35, %rd36;
	ld.global.f32 	%f108, [%rd38];
	setp.lt.f32 	%p16, %f108, %f102;
	setp.gt.f32 	%p17, %f108, %f103;
	selp.f32 	%f109, %f108, %f103, %p17;
	selp.f32 	%f110, %f108, %f102, %p16;
	selp.f32 	%f111, %f103, %f109, %p16;
	add.s32 	%r46, %r45, %r3;
	add.s64 	%rd39, %rd37, %rd36;
	ld.global.f32 	%f112, [%rd39];
	setp.lt.f32 	%p18, %f112, %f106;
	setp.gt.f32 	%p19, %f112, %f107;
	selp.f32 	%f113, %f112, %f107, %p19;
	selp.f32 	%f114, %f112, %f106, %p18;
	selp.f32 	%f115, %f107, %f113, %p18;
	add.s64 	%rd40, %rd38, %rd36;
	ld.global.f32 	%f116, [%rd40];
	setp.lt.f32 	%p20, %f116, %f110;
	setp.gt.f32 	%p21, %f116, %f111;
	selp.f32 	%f117, %f116, %f111, %p21;
	selp.f32 	%f118, %f116, %f110, %p20;
	selp.f32 	%f119, %f111, %f117, %p20;
	add.s32 	%r47, %r46, %r3;
	add.s64 	%rd41, %rd39, %rd36;
	ld.global.f32 	%f120, [%rd41];
	setp.lt.f32 	%p22, %f120, %f114;
	setp.gt.f32 	%p23, %f120, %f115;
	selp.f32 	%f121, %f120, %f115, %p23;
	selp.f32 	%f299, %f120, %f114, %p22;
	selp.f32 	%f300, %f115, %f121, %p22;
	add.s64 	%rd42, %rd40, %rd36;
	ld.global.f32 	%f122, [%rd42];
	setp.lt.f32 	%p24, %f122, %f118;
	setp.gt.f32 	%p25, %f122, %f119;
	selp.f32 	%f123, %f122, %f119, %p25;
	selp.f32 	%f301, %f122, %f118, %p24;
	selp.f32 	%f302, %f119, %f123, %p24;
	add.s32 	%r70, %r47, %r3;
	setp.lt.s32 	%p26, %r70, %r34;
	@%p26 bra 	$L__BB2_6;
$L__BB2_7:
	shl.b32 	%r48, %r1, 2;
	mov.u32 	%r49, _ZZN7cugraph6detail17BoundingBoxKernelEPiS1_S1_PfS2_S2_S2_S2_S2_iiiPjS2_E5sminx;
	add.s32 	%r15, %r49, %r48;
	st.shared.f32 	[%r15], %f299;
	mov.u32 	%r50, _ZZN7cugraph6detail17BoundingBoxKernelEPiS1_S1_PfS2_S2_S2_S2_S2_iiiPjS2_E5smaxx;
	add.s32 	%r16, %r50, %r48;
	st.shared.f32 	[%r16], %f300;
	mov.u32 	%r51, _ZZN7cugraph6detail17BoundingBoxKernelEPiS1_S1_PfS2_S2_S2_S2_S2_iiiPjS2_E5sminy;
	add.s32 	%r17, %r51, %r48;
	st.shared.f32 	[%r17], %f301;
	mov.u32 	%r52, _ZZN7cugraph6detail17BoundingBoxKernelEPiS1_S1_PfS2_S2_S2_S2_S2_iiiPjS2_E5smaxy;
	add.s32 	%r18, %r52, %r48;
	st.shared.f32 	[%r18], %f302;
	setp.gt.u32 	%p27, %r1, 255;
	@%p27 bra 	$L__BB2_10;
	mov.b32 	%r72, 256;
$L__BB2_9:
	bar.sync 	0;
	shl.b32 	%r54, %r72, 2;
	add.s32 	%r55, %r15, %r54;
	ld.shared.f32 	%f124, [%r55];
	min.f32 	%f299, %f299, %f124;
	st.shared.f32 	[%r15], %f299;
	add.s32 	%r56, %r16, %r54;
	ld.shared.f32 	%f125, [%r56];
	max.f32 	%f300, %f300, %f125;
	st.shared.f32 	[%r16], %f300;
	add.s32 	%r57, %r17, %r54;
	ld.shared.f32 	%f126, [%r57];
	min.f32 	%f301, %f301, %f126;
	st.shared.f32 	[%r17], %f301;
	add.s32 	%r58, %r18, %r54;
	ld.shared.f32 	%f127, [%r58];
	max.f32 	%f302, %f302, %f127;
	st.shared.f32 	[%r18], %f302;
	shr.u32 	%r72, %r72, 1;
	setp.gt.u32 	%p28, %r72, %r1;
	@%p28 bra 	$L__BB2_9;
$L__BB2_10:
	setp.ne.s32 	%p29, %r1, 0;
	@%p29 bra 	$L__BB2_24;
	mul.wide.u32 	%rd43, %r4, 4;
	add.s64 	%rd44, %rd4, %rd43;
	st.global.f32 	[%rd44], %f299;
	add.s64 	%rd45, %rd3, %rd43;
	st.global.f32 	[%rd45], %f300;
	add.s64 	%rd46, %rd2, %rd43;
	st.global.f32 	[%rd46], %f301;
	add.s64 	%rd47, %rd1, %rd43;
	st.global.f32 	[%rd47], %f302;
	membar.gl;
	add.s32 	%r59, %r2, -1;
	cvta.to.global.u64 	%rd48, %rd22;
	atom.global.inc.u32 	%r60, [%rd48], %r59;
	setp.ne.s32 	%p30, %r59, %r60;
	@%p30 bra 	$L__BB2_24;
	setp.lt.u32 	%p31, %r2, 8;
	mov.b32 	%r75, 0;
	@%p31 bra 	$L__BB2_15;
	and.b32  	%r62, %r2, -8;
	neg.s32 	%r73, %r62;
	add.s64 	%rd81, %rd4, 16;
	add.s64 	%rd80, %rd3, 16;
	add.s64 	%rd79, %rd2, 16;
	add.s64 	%rd78, %rd1, 16;
	and.b32  	%r75, %r2, 2147483640;
$L__BB2_14:
	.pragma "nounroll";
	ld.global.f32 	%f129, [%rd81+-16];
	min.f32 	%f130, %f299, %f129;
	ld.global.f32 	%f131, [%rd80+-16];
	max.f32 	%f132, %f300, %f131;
	ld.global.f32 	%f133, [%rd79+-16];
	min.f32 	%f134, %f301, %f133;
	ld.global.f32 	%f135, [%rd78+-16];
	max.f32 	%f136, %f302, %f135;
	ld.global.f32 	%f137, [%rd81+-12];
	min.f32 	%f138, %f130, %f137;
	ld.global.f32 	%f139, [%rd80+-12];
	max.f32 	%f140, %f132, %f139;
	ld.global.f32 	%f141, [%rd79+-12];
	min.f32 	%f142, %f134, %f141;
	ld.global.f32 	%f143, [%rd78+-12];
	max.f32 	%f144, %f136, %f143;
	ld.global.f32 	%f145, [%rd81+-8];
	min.f32 	%f146, %f138, %f145;
	ld.global.f32 	%f147, [%rd80+-8];
	max.f32 	%f148, %f140, %f147;
	ld.global.f32 	%f149, [%rd79+-8];
	min.f32 	%f150, %f142, %f149;
	ld.global.f32 	%f151, [%rd78+-8];
	max.f32 	%f152, %f144, %f151;
	ld.global.f32 	%f153, [%rd81+-4];
	min.f32 	%f154, %f146, %f153;
	ld.global.f32 	%f155, [%rd80+-4];
	max.f32 	%f156, %f148, %f155;
	ld.global.f32 	%f157, [%rd79+-4];
	min.f32 	%f158, %f150, %f157;
	ld.global.f32 	%f159, [%rd78+-4];
	max.f32 	%f160, %f152, %f159;
	ld.global.f32 	%f161, [%rd81];
	min.f32 	%f162, %f154, %f161;
	ld.global.f32 	%f163, [%rd80];
	max.f32 	%f164, %f156, %f163;
	ld.global.f32 	%f165, [%rd79];
	min.f32 	%f166, %f158, %f165;
	ld.global.f32 	%f167, [%rd78];
	max.f32 	%f168, %f160, %f167;
	ld.global.f32 	%f169, [%rd81+4];
	min.f32 	%f170, %f162, %f169;
	ld.global.f32 	%f171, [%rd80+4];
	max.f32 	%f172, %f164, %f171;
	ld.global.f32 	%f173, [%rd79+4];
	min.f32 	%f174, %f166, %f173;
	ld.global.f32 	%f175, [%rd78+4];
	max.f32 	%f176, %f168, %f175;
	ld.global.f32 	%f177, [%rd81+8];
	min.f32 	%f178, %f170, %f177;
	ld.global.f32 	%f179, [%rd80+8];
	max.f32 	%f180, %f172, %f179;
	ld.global.f32 	%f181, [%rd79+8];
	min.f32 	%f182, %f174, %f181;
	ld.global.f32 	%f183, [%rd78+8];
	max.f32 	%f184, %f176, %f183;
	ld.global.f32 	%f185, [%rd81+12];
	min.f32 	%f299, %f178, %f185;
	ld.global.f32 	%f186, [%rd80+12];
	max.f32 	%f300, %f180, %f186;
	ld.global.f32 	%f187, [%rd79+12];
	min.f32 	%f301, %f182, %f187;
	ld.global.f32 	%f188, [%rd78+12];
	max.f32 	%f302, %f184, %f188;
	add.s32 	%r73, %r73, 8;
	add.s64 	%rd81, %rd81, 32;
	add.s64 	%rd80, %rd80, 32;
	add.s64 	%rd79, %rd79, 32;
	add.s64 	%rd78, %rd78, 32;
	setp.ne.s32 	%p32, %r73, 0;
	@%p32 bra 	$L__BB2_14;
$L__BB2_15:
	and.b32  	%r26, %r2, 7;
	setp.eq.s32 	%p33, %r26, 0;
	@%p33 bra 	$L__BB2_23;
	and.b32  	%r27, %r2, 3;
	setp.lt.u32 	%p34, %r26, 4;
	@%p34 bra 	$L__BB2_18;
	mul.wide.u32 	%rd49, %r75, 4;
	add.s64 	%rd50, %rd4, %rd49;
	ld.global.f32 	%f190, [%rd50];
	min.f32 	%f191, %f299, %f190;
	add.s64 	%rd51, %rd3, %rd49;
	ld.global.f32 	%f192, [%rd51];
	max.f32 	%f193, %f300, %f192;
	add.s64 	%rd52, %rd2, %rd49;
	ld.global.f32 	%f194, [%rd52];
	min.f32 	%f195, %f301, %f194;
	add.s64 	%rd53, %rd1, %rd49;
	ld.global.f32 	%f196, [%rd53];
	max.f32 	%f197, %f302, %f196;
	ld.global.f32 	%f198, [%rd50+4];
	min.f32 	%f199, %f191, %f198;
	ld.global.f32 	%f200, [%rd51+4];
	max.f32 	%f201, %f193, %f200;
	ld.global.f32 	%f202, [%rd52+4];
	min.f32 	%f203, %f195, %f202;
	ld.global.f32 	%f204, [%rd53+4];
	max.f32 	%f205, %f197, %f204;
	ld.global.f32 	%f206, [%rd50+8];
	min.f32 	%f207, %f199, %f206;
	ld.global.f32 	%f208, [%rd51+8];
	max.f32 	%f209, %f201, %f208;
	ld.global.f32 	%f210, [%rd52+8];
	min.f32 	%f211, %f203, %f210;
	ld.global.f32 	%f212, [%rd53+8];
	max.f32 	%f213, %f205, %f212;
	ld.global.f32 	%f214, [%rd50+12];
	min.f32 	%f299, %f207, %f214;
	ld.global.f32 	%f215, [%rd51+12];
	max.f32 	%f300, %f209, %f215;
	ld.global.f32 	%f216, [%rd52+12];
	min.f32 	%f301, %f211, %f216;
	ld.global.f32 	%f217, [%rd53+12];
	max.f32 	%f302, %f213, %f217;
	add.s32 	%r75, %r75, 4;
$L__BB2_18:
	setp.eq.s32 	%p35, %r27, 0;
	@%p35 bra 	$L__BB2_23;
	setp.eq.s32 	%p36, %r27, 1;
	@%p36 bra 	$L__BB2_21;
	mul.wide.u32 	%rd54, %r75, 4;
	add.s64 	%rd55, %rd4, %rd54;
	ld.global.f32 	%f219, [%rd55];
	min.f32 	%f220, %f299, %f219;
	add.s64 	%rd56, %rd3, %rd54;
	ld.global.f32 	%f221, [%rd56];
	max.f32 	%f222, %f300, %f221;
	add.s64 	%rd57, %rd2, %rd54;
	ld.global.f32 	%f223, [%rd57];
	min.f32 	%f224, %f301, %f223;
	add.s64 	%rd58, %rd1, %rd54;
	ld.global.f32 	%f225, [%rd58];
	max.f32 	%f226, %f302, %f225;
	ld.global.f32 	%f227, [%rd55+4];
	min.f32 	%f299, %f220, %f227;
	ld.global.f32 	%f228, [%rd56+4];
	max.f32 	%f300, %f222, %f228;
	ld.global.f32 	%f229, [%rd57+4];
	min.f32 	%f301, %f224, %f229;
	ld.global.f32 	%f230, [%rd58+4];
	max.f32 	%f302, %f226, %f230;
	add.s32 	%r75, %r75, 2;
$L__BB2_21:
	and.b32  	%r63, %r2, 1;
	setp.eq.b32 	%p37, %r63, 1;
	not.pred 	%p38, %p37;
	@%p38 bra 	$L__BB2_23;
	mul.wide.u32 	%rd59, %r75, 4;
	add.s64 	%rd60, %rd4, %rd59;
	ld.global.f32 	%f231, [%rd60];
	min.f32 	%f299, %f299, %f231;
	add.s64 	%rd61, %rd3, %rd59;
	ld.global.f32 	%f232, [%rd61];
	max.f32 	%f300, %f300, %f232;
	add.s64 	%rd62, %rd2, %rd59;
	ld.global.f32 	%f233, [%rd62];
	min.f32 	%f301, %f301, %f233;
	add.s64 	%rd63, %rd1, %rd59;
	ld.global.f32 	%f234, [%rd63];
	max.f32 	%f302, %f302, %f234;
$L__BB2_23:
	ld.param.u64 	%rd77, [_ZN7cugraph6detail17BoundingBoxKernelEPiS1_S1_PfS2_S2_S2_S2_S2_iiiPjS2__param_13];
	ld.param.u64 	%rd76, [_ZN7cugraph6detail17BoundingBoxKernelEPiS1_S1_PfS2_S2_S2_S2_S2_iiiPjS2__param_2];
	ld.param.u64 	%rd75, [_ZN7cugraph6detail17BoundingBoxKernelEPiS1_S1_PfS2_S2_S2_S2_S2_iiiPjS2__param_0];
	sub.f32 	%f235, %f300, %f299;
	sub.f32 	%f236, %f302, %f301;
	max.f32 	%f237, %f235, %f236;
	fma.rn.f32 	%f238, %f237, 0f3F000000, 0f3727C5AC;
	mov.b32 	%r64, %f238;
	cvta.to.global.u64 	%rd64, %rd77;
	atom.global.exch.b32 	%r65, [%rd64], %r64;
	cvta.to.global.u64 	%rd65, %rd76;
	mul.wide.s32 	%rd66, %r33, 4;
	add.s64 	%rd67, %rd65, %rd66;
	mov.b32 	%r66, -1;
	st.global.u32 	[%rd67], %r66;
	cvta.to.global.u64 	%rd68, %rd75;
	add.s64 	%rd69, %rd68, %rd66;
	mov.b32 	%r67, 0;
	st.global.u32 	[%rd69], %r67;
	add.f32 	%f239, %f299, %f300;
	mul.f32 	%f240, %f239, 0f3F000000;
	add.s64 	%rd70, %rd6, %rd66;
	st.global.f32 	[%rd70], %f240;
	add.f32 	%f241, %f301, %f302;
	mul.f32 	%f242, %f241, 0f3F000000;
	add.s64 	%rd71, %rd5, %rd66;
	st.global.f32 	[%rd71], %f242;
	cvta.to.global.u64 	%rd72, %rd20;
	mul.wide.s32 	%rd73, %r32, 4;
	add.s64 	%rd74, %rd72, %rd73;
	st.global.u32 	[%rd74], %r66;
	st.global.u32 	[%rd74+4], %r66;
	st.global.u32 	[%rd74+8], %r66;
	st.global.u32 	[%rd74+12], %r66;
$L__BB2_24:
	ret;

}
	// .globl	_ZN7cugraph6detail12ClearKernel1EPiii
.visible .entry _ZN7cugraph6detail12ClearKernel1EPiii(
	.param .u64 .ptr .align 1 _ZN7cugraph6detail12ClearKernel1EPiii_param_0,
	.param .u32 _ZN7cugraph6detail12ClearKernel1EPiii_param_1,
	.param .u32 _ZN7cugraph6detail12ClearKernel1EPiii_param_2
)
.maxntid 1024
.minnctapersm 1
{
	.reg .pred 	%p<8>;
	.reg .b32 	%r<42>;
	.reg .b64 	%rd<11>;

	ld.param.u64 	%rd2, [_ZN7cugraph6detail12ClearKernel1EPiii_param_0];
	ld.param.u32 	%r16, [_ZN7cugraph6detail12ClearKernel1EPiii_param_1];
	ld.param.u32 	%r17, [_ZN7cugraph6detail12ClearKernel1EPiii_param_2];
	cvta.to.global.u64 	%rd1, %rd2;
	mov.u32 	%r18, %ntid.x;
	mov.u32 	%r19, %nctaid.x;
	mul.lo.s32 	%r1, %r18, %r19;
	and.b32  	%r2, %r17, -32;
	mov.u32 	%r3, %tid.x;
	mov.u32 	%r20, %ctaid.x;
	mul.lo.s32 	%r4, %r20, %r18;
	add.s32 	%r21, %r4, %r3;
	add.s32 	%r22, %r21, %r2;
	setp.lt.s32 	%p1, %r22, %r17;
	selp.b32 	%r5, %r1, 0, %p1;
	add.s32 	%r40, %r5, %r22;
	setp.ge.s32 	%p2, %r40, %r16;
	@%p2 bra 	$L__BB3_7;
	add.s32 	%r23, %r5, %r3;
	add.s32 	%r24, %r1, %r4;
	add.s32 	%r25, %r23, %r24;
	add.s32 	%r26, %r25, %r2;
	max.s32 	%r27, %r16, %r26;
	setp.lt.s32 	%p3, %r26, %r16;
	selp.u32 	%r28, 1, 0, %p3;
	add.s32 	%r29, %r26, %r28;
	sub.s32 	%r30, %r27, %r29;
	div.u32 	%r31, %r30, %r1;
	add.s32 	%r7, %r31, %r28;
	and.b32  	%r32, %r7, 3;
	setp.eq.s32 	%p4, %r32, 3;
	@%p4 bra 	$L__BB3_4;
	add.s32 	%r33, %r7, 1;
	and.b32  	%r34, %r33, 3;
	neg.s32 	%r38, %r34;
$L__BB3_3:
	.pragma "nounroll";
	mul.wide.s32 	%rd3, %r40, 4;
	add.s64 	%rd4, %rd1, %rd3;
	mov.b32 	%r35, -1;
	st.global.u32 	[%rd4], %r35;
	add.s32 	%r40, %r40, %r1;
	add.s32 	%r38, %r38, 1;
	setp.ne.s32 	%p5, %r38, 0;
	@%p5 bra 	$L__BB3_3;
$L__BB3_4:
	setp.lt.u32 	%p6, %r7, 3;
	@%p6 bra 	$L__BB3_7;
	mul.wide.s32 	%rd7, %r1, 4;
	shl.b32 	%r37, %r1, 2;
$L__BB3_6:
	.pragma "nounroll";
	mul.wide.s32 	%rd5, %r40, 4;
	add.s64 	%rd6, %rd1, %rd5;
	mov.b32 	%r36, -1;
	st.global.u32 	[%rd6], %r36;
	add.s64 	%rd8, %rd6, %rd7;
	st.global.u32 	[%rd8], %r36;
	add.s64 	%rd9, %rd8, %rd7;
	st.global.u32 	[%rd9], %r36;
	add.s64 	%rd10, %rd9, %rd7;
	st.global.u32 	[%rd10], %r36;
	add.s32 	%r40, %r37, %r40;
	setp.lt.s32 	%p7, %r40, %r16;
	@%p7 bra 	$L__BB3_6;
$L__BB3_7:
	ret;

}
	// .globl	_ZN7cugraph6detail18TreeBuildingKernelEPiPKfS3_iiS1_S1_S3_
.visible .entry _ZN7cugraph6detail18TreeBuildingKernelEPiPKfS3_iiS1_S1_S3_(
	.param .u64 .ptr .align 1 _ZN7cugraph6detail18TreeBuildingKernelEPiPKfS3_iiS1_S1_S3__param_0,
	.param .u64 .ptr .align 1 _ZN7cugraph6detail18TreeBuildingKernelEPiPKfS3_iiS1_S1_S3__param_1,
	.param .u64 .ptr .align 1 _ZN7cugraph6detail18TreeBuildingKernelEPiPKfS3_iiS1_S1_S3__param_2,
	.param .u32 _ZN7cugraph6detail18TreeBuildingKernelEPiPKfS3_iiS1_S1_S3__param_3,
	.param .u32 _ZN7cugraph6detail18TreeBuildingKernelEPiPKfS3_iiS1_S1_S3__param_4,
	.param .u64 .ptr .align 1 _ZN7cugraph6detail18TreeBuildingKernelEPiPKfS3_iiS1_S1_S3__param_5,
	.param .u64 .ptr .align 1 _ZN7cugraph6detail18TreeBuildingKernelEPiPKfS3_iiS1_S1_S3__param_6,
	.param .u64 .ptr .align 1 _ZN7cugraph6detail18TreeBuildingKernelEPiPKfS3_iiS1_S1_S3__param_7
)
.maxntid 512
.minnctapersm 3
{
	.reg .pred 	%p<23>;
	.reg .b32 	%r<132>;
	.reg .b32 	%f<77>;
	.reg .b64 	%rd<42>;
	.reg .b64 	%fd<2>;

	ld.param.u64 	%rd11, [_ZN7cugraph6detail18TreeBuildingKernelEPiPKfS3_iiS1_S1_S3__param_0];
	ld.param.u64 	%rd12, [_ZN7cugraph6detail18TreeBuildingKernelEPiPKfS3_iiS1_S1_S3__param_1];
	ld.param.u64 	%rd13, [_ZN7cugraph6detail18TreeBuildingKernelEPiPKfS3_iiS1_S1_S3__param_2];
	ld.param.u32 	%r56, [_ZN7cugraph6detail18TreeBuildingKernelEPiPKfS3_iiS1_S1_S3__param_3];
	ld.param.u32 	%r57, [_ZN7cugraph6detail18TreeBuildingKernelEPiPKfS3_iiS1_S1_S3__param_4];
	ld.param.u64 	%rd9, [_ZN7cugraph6detail18TreeBuildingKernelEPiPKfS3_iiS1_S1_S3__param_5];
	ld.param.u64 	%rd14, [_ZN7cugraph6detail18TreeBuildingKernelEPiPKfS3_iiS1_S1_S3__param_6];
	ld.param.u64 	%rd10, [_ZN7cugraph6detail18TreeBuildingKernelEPiPKfS3_iiS1_S1_S3__param_7];
	cvta.to.global.u64 	%rd1, %rd14;
	cvta.to.global.u64 	%rd2, %rd11;
	cvta.to.global.u64 	%rd3, %rd13;
	cvta.to.global.u64 	%rd4, %rd12;
	mov.u32 	%r59, %ntid.x;
	mov.u32 	%r60, %nctaid.x;
	mul.lo.s32 	%r1, %r59, %r60;
	mov.u32 	%r61, %tid.x;
	mov.u32 	%r62, %ctaid.x;
	mad.lo.s32 	%r130, %r62, %r59, %r61;
	setp.ge.s32 	%p1, %r130, %r57;
	mov.b32 	%r128, 1;
	@%p1 bra 	$L__BB4_21;
	mul.wide.s32 	%rd15, %r56, 4;
	add.s64 	%rd16, %rd4, %rd15;
	ld.global.nc.f32 	%f1, [%rd16];
	add.s64 	%rd17, %rd3, %rd15;
	ld.global.nc.f32 	%f2, [%rd17];
	cvta.to.global.u64 	%rd18, %rd10;
	ld.global.nc.f32 	%f41, [%rd18];
	mul.f32 	%f3, %f41, 0f3F000000;
	neg.f32 	%f4, %f3;
	mov.b32 	%r129, 1;
	mov.u32 	%r128, %r129;
$L__BB4_2:
	setp.eq.s32 	%p2, %r129, 0;
	@%p2 bra 	$L__BB4_4;
	mul.wide.s32 	%rd19, %r130, 4;
	add.s64 	%rd20, %rd4, %rd19;
	ld.global.nc.f32 	%f60, [%rd20];
	setp.lt.f32 	%p3, %f1, %f60;
	selp.u32 	%r66, 1, 0, %p3;
	selp.f32 	%f42, %f3, %f4, %p3;
	add.f32 	%f66, %f1, %f42;
	add.s64 	%rd21, %rd3, %rd19;
	ld.global.nc.f32 	%f61, [%rd21];
	setp.lt.f32 	%p4, %f2, %f61;
	or.b32  	%r67, %r66, 2;
	selp.b32 	%r105, %r67, %r66, %p4;
	selp.f32 	%f43, %f3, %f4, %p4;
	add.f32 	%f65, %f2, %f43;
	mov.b32 	%r109, 1;
	mov.f32 	%f67, %f3;
	mov.u32 	%r106, %r56;
$L__BB4_4:
	shl.b32 	%r68, %r106, 2;
	add.s32 	%r112, %r68, %r105;
	cvt.s64.s32 	%rd41, %r112;
	mul.wide.s32 	%rd22, %r112, 4;
	add.s64 	%rd23, %rd2, %rd22;
	ld.global.u32 	%r113, [%rd23];
	setp.lt.s32 	%p5, %r113, %r57;
	@%p5 bra 	$L__BB4_6;
$L__BB4_5:
	mov.u32 	%r106, %r113;
	add.s32 	%r109, %r109, 1;
	mul.f32 	%f67, %f67, 0f3F000000;
	setp.lt.f32 	%p6, %f66, %f60;
	neg.f32 	%f44, %f67;
	selp.u32 	%r69, 1, 0, %p6;
	selp.f32 	%f45, %f67, %f44, %p6;
	add.f32 	%f66, %f66, %f45;
	setp.lt.f32 	%p7, %f65, %f61;
	or.b32  	%r70, %r69, 2;
	selp.b32 	%r105, %r70, %r69, %p7;
	selp.f32 	%f46, %f67, %f44, %p7;
	add.f32 	%f65, %f65, %f46;
	shl.b32 	%r71, %r106, 2;
	or.b32  	%r112, %r71, %r105;
	cvt.s64.s32 	%rd41, %r112;
	mul.wide.s32 	%rd24, %r112, 4;
	add.s64 	%rd25, %rd2, %rd24;
	ld.global.u32 	%r113, [%rd25];
	setp.ge.s32 	%p8, %r113, %r57;
	@%p8 bra 	$L__BB4_5;
$L__BB4_6:
	shl.b64 	%rd26, %rd41, 2;
	add.s64 	%rd8, %rd2, %rd26;
	mov.b32 	%r129, 0;
	setp.eq.s32 	%p9, %r113, -2;
	@%p9 bra 	$L__BB4_18;
	setp.ne.s32 	%p10, %r113, -1;
	@%p10 bra 	$L__BB4_9;
	atom.relaxed.global.cas.b32 	%r73, [%rd8], -1, %r130;
	setp.eq.s32 	%p11, %r73, -1;
	max.s32 	%r74, %r109, %r128;
	selp.b32 	%r128, %r74, %r128, %p11;
	selp.u32 	%r129, 1, 0, %p11;
	selp.b32 	%r75, %r1, 0, %p11;
	add.s32 	%r130, %r75, %r130;
	mov.u32 	%r126, %r112;
	bra.uni 	$L__BB4_18;
$L__BB4_9:
	atom.relaxed.global.cas.b32 	%r77, [%rd8], %r113, -2;
	setp.ne.s32 	%p12, %r113, %r77;
	mov.u32 	%r126, %r112;
	@%p12 bra 	$L__BB4_18;
	mov.b32 	%r127, -1;
$L__BB4_11:
	setp.lt.s32 	%p13, %r113, 0;
	@%p13 bra 	$L__BB4_17;
	add.s32 	%r109, %r109, 1;
	atom.global.add.u32 	%r79, [%rd1], -1;
	add.s32 	%r37, %r79, -1;
	setp.gt.s32 	%p14, %r37, %r57;
	@%p14 bra 	$L__BB4_14;
	atom.global.exch.b32 	%r80, [%rd1], %r57;
$L__BB4_14:
	setp.eq.s32 	%p15, %r127, -1;
	@%p15 bra 	$L__BB4_16;
	shl.b32 	%r81, %r106, 2;
	add.s32 	%r82, %r81, %r105;
	mul.wide.s32 	%rd27, %r82, 4;
	add.s64 	%rd28, %rd2, %rd27;
	st.global.u32 	[%rd28], %r37;
$L__BB4_16:
	max.s32 	%r127, %r37, %r127;
	mul.wide.u32 	%rd29, %r113, 4;
	add.s64 	%rd30, %rd4, %rd29;
	ld.global.nc.f32 	%f47, [%rd30];
	setp.lt.f32 	%p16, %f66, %f47;
	selp.u32 	%r83, 1, 0, %p16;
	add.s64 	%rd31, %rd3, %rd29;
	ld.global.nc.f32 	%f48, [%rd31];
	setp.lt.f32 	%p17, %f65, %f48;
	or.b32  	%r84, %r83, 2;
	selp.b32 	%r85, %r84, %r83, %p17;
	shl.b32 	%r86, %r37, 2;
	or.b32  	%r87, %r86, %r85;
	mul.wide.s32 	%rd32, %r87, 4;
	add.s64 	%rd33, %rd2, %rd32;
	st.global.u32 	[%rd33], %r113;
	mul.f32 	%f67, %f67, 0f3F000000;
	setp.lt.f32 	%p18, %f66, %f60;
	neg.f32 	%f49, %f67;
	selp.u32 	%r88, 1, 0, %p18;
	selp.f32 	%f50, %f67, %f49, %p18;
	add.f32 	%f66, %f66, %f50;
	setp.lt.f32 	%p19, %f65, %f61;
	or.b32  	%r89, %r88, 2;
	selp.b32 	%r105, %r89, %r88, %p19;
	selp.f32 	%f51, %f67, %f49, %p19;
	add.f32 	%f65, %f65, %f51;
	or.b32  	%r90, %r86, %r105;
	mul.wide.s32 	%rd34, %r90, 4;
	add.s64 	%rd35, %rd2, %rd34;
	ld.global.u32 	%r113, [%rd35];
	cvt.f64.f32 	%fd1, %f67;
	setp.gtu.f64 	%p20, %fd1, 0d3DDB7CDFD9D7BDBB;
	mov.u32 	%r106, %r37;
	@%p20 bra 	$L__BB4_11;
$L__BB4_17:
	shl.b32 	%r92, %r106, 2;
	add.s32 	%r93, %r92, %r105;
	mul.wide.s32 	%rd36, %r93, 4;
	add.s64 	%rd37, %rd2, %rd36;
	st.global.u32 	[%rd37], %r130;
	max.s32 	%r128, %r109, %r128;
	add.s32 	%r130, %r130, %r1;
	mov.b32 	%r129, 2;
	mov.u32 	%r126, %r112;
$L__BB4_18:
	membar.gl;
	setp.ne.s32 	%p21, %r129, 2;
	@%p21 bra 	$L__BB4_20;
	mul.wide.s32 	%rd38, %r126, 4;
	add.s64 	%rd39, %rd2, %rd38;
	st.global.u32 	[%rd39], %r127;
$L__BB4_20:
	setp.lt.s32 	%p22, %r130, %r57;
	@%p22 bra 	$L__BB4_2;
$L__BB4_21:
	cvta.to.global.u64 	%rd40, %rd9;
	min.s32 	%r94, %r128, 32;
	atom.global.max.s32 	%r95, [%rd40], %r94;
	ret;

}
	// .globl	_ZN7cugraph6detail12ClearKernel2EPiS1_iPKi
.visible .entry _ZN7cugraph6detail12ClearKernel2EPiS1_iPKi(
	.param .u64 .ptr .align 1 _ZN7cugraph6detail12ClearKernel2EPiS1_iPKi_param_0,
	.param .u64 .ptr .align 1 _ZN7cugraph6detail12ClearKernel2EPiS1_iPKi_param_1,
	.param .u32 _ZN7cugraph6detail12ClearKernel2EPiS1_iPKi_param_2,
	.param .u64 .ptr .align 1 _ZN7cugraph6detail12ClearKernel2EPiS1_iPKi_param_3
)
.maxntid 1024
.minnctapersm 1
{
	.reg .pred 	%p<8>;
	.reg .b32 	%r<42>;
	.reg .b64 	%rd<20>;

	ld.param.u64 	%rd3, [_ZN7cugraph6detail12ClearKernel2EPiS1_iPKi_param_0];
	ld.param.u64 	%rd4, [_ZN7cugraph6detail12ClearKernel2EPiS1_iPKi_param_1];
	ld.param.u32 	%r16, [_ZN7cugraph6detail12ClearKernel2EPiS1_iPKi_param_2];
	ld.param.u64 	%rd5, [_ZN7cugraph6detail12ClearKernel2EPiS1_iPKi_param_3];
	cvta.to.global.u64 	%rd1, %rd3;
	cvta.to.global.u64 	%rd2, %rd4;
	cvta.to.global.u64 	%rd6, %rd5;
	ld.global.nc.u32 	%r17, [%rd6];
	mov.u32 	%r18, %ntid.x;
	mov.u32 	%r19, %nctaid.x;
	mul.lo.s32 	%r1, %r18, %r19;
	and.b32  	%r2, %r17, -32;
	mov.u32 	%r3, %tid.x;
	mov.u32 	%r20, %ctaid.x;
	mul.lo.s32 	%r4, %r20, %r18;
	add.s32 	%r21, %r4, %r3;
	add.s32 	%r22, %r21, %r2;
	setp.lt.s32 	%p1, %r22, %r17;
	selp.b32 	%r5, %r1, 0, %p1;
	add.s32 	%r40, %r5, %r22;
	setp.ge.s32 	%p2, %r40, %r16;
	@%p2 bra 	$L__BB5_7;
	add.s32 	%r23, %r5, %r3;
	add.s32 	%r24, %r1, %r4;
	add.s32 	%r25, %r23, %r24;
	add.s32 	%r26, %r25, %r2;
	max.s32 	%r27, %r16, %r26;
	setp.lt.s32 	%p3, %r26, %r16;
	selp.u32 	%r28, 1, 0, %p3;
	add.s32 	%r29, %r26, %r28;
	sub.s32 	%r30, %r27, %r29;
	div.u32 	%r31, %r30, %r1;
	add.s32 	%r7, %r31, %r28;
	and.b32  	%r32, %r7, 3;
	setp.eq.s32 	%p4, %r32, 3;
	@%p4 bra 	$L__BB5_4;
	add.s32 	%r33, %r7, 1;
	and.b32  	%r34, %r33, 3;
	neg.s32 	%r38, %r34;
$L__BB5_3:
	.pragma "nounroll";
	mul.wide.s32 	%rd7, %r40, 4;
	add.s64 	%rd8, %rd1, %rd7;
	add.s64 	%rd9, %rd2, %rd7;
	mov.b32 	%r35, -1;
	st.global.u32 	[%rd9], %r35;
	st.global.u32 	[%rd8], %r35;
	add.s32 	%r40, %r40, %r1;
	add.s32 	%r38, %r38, 1;
	setp.ne.s32 	%p5, %r38, 0;
	@%p5 bra 	$L__BB5_3;
$L__BB5_4:
	setp.lt.u32 	%p6, %r7, 3;
	@%p6 bra 	$L__BB5_7;
	mul.wide.s32 	%rd13, %r1, 4;
	shl.b32 	%r37, %r1, 2;
$L__BB5_6:
	.pragma "nounroll";
	mul.wide.s32 	%rd10, %r40, 4;
	add.s64 	%rd11, %rd2, %rd10;
	mov.b32 	%r36, -1;
	st.global.u32 	[%rd11], %r36;
	add.s64 	%rd12, %rd1, %rd10;
	st.global.u32 	[%rd12], %r36;
	add.s64 	%rd14, %rd11, %rd13;
	st.global.u32 	[%rd14], %r36;
	add.s64 	%rd15, %rd12, %rd13;
	st.global.u32 	[%rd15], %r36;
	add.s64 	%rd16, %rd14, %rd13;
	st.global.u32 	[%rd16], %r36;
	add.s64 	%rd17, %rd15, %rd13;
	st.global.u32 	[%rd17], %r36;
	add.s64 	%rd18, %rd16, %rd13;
	st.global.u32 	[%rd18], %r36;
	add.s64 	%rd19, %rd17, %rd13;
	st.global.u32 	[%rd19], %r36;
	add.s32 	%r40, %r37, %r40;
	setp.lt.s32 	%p7, %r40, %r16;
	@%p7 bra 	$L__BB5_6;
$L__BB5_7:
	ret;

}
	// .globl	_ZN7cugraph6detail19SummarizationKernelEPiPKiPViPfS6_iiS3_
.visible .entry _ZN7cugraph6detail19SummarizationKernelEPiPKiPViPfS6_iiS3_(
	.param .u64 .ptr .align 1 _ZN7cugraph6detail19SummarizationKernelEPiPKiPViPfS6_iiS3__param_0,
	.param .u64 .ptr .align 1 _ZN7cugraph6detail19SummarizationKernelEPiPKiPViPfS6_iiS3__param_1,
	.param .u64 .ptr .align 1 _ZN7cugraph6detail19SummarizationKernelEPiPKiPViPfS6_iiS3__param_2,
	.param .u64 .ptr .align 1 _ZN7cugraph6detail19SummarizationKernelEPiPKiPViPfS6_iiS3__param_3,
	.param .u64 .ptr .align 1 _ZN7cugraph6detail19SummarizationKernelEPiPKiPViPfS6_iiS3__param_4,
	.param .u32 _ZN7cugraph6detail19SummarizationKernelEPiPKiPViPfS6_iiS3__param_5,
	.param .u32 _ZN7cugraph6detail19SummarizationKernelEPiPKiPViPfS6_iiS3__param_6,
	.param .u64 .ptr .align 1 _ZN7cugraph6detail19SummarizationKernelEPiPKiPViPfS6_iiS3__param_7
)
.maxntid 768
.minnctapersm 1
{
	.reg .pred 	%p<54>;
	.reg .b32 	%r<220>;
	.reg .b32 	%f<115>;
	.reg .b64 	%rd<111>;
	// demoted variable
	.shared .align 4 .b8 _ZZN7cugraph6detail19SummarizationKernelEPiPKiPViPfS6_iiS3_E5child[12288];
	// demoted variable
	.shared .align 4 .b8 _ZZN7cugraph6detail19SummarizationKernelEPiPKiPViPfS6_iiS3_E4mass[12288];
	ld.param.u64 	%rd9, [_ZN7cugraph6detail19SummarizationKernelEPiPKiPViPfS6_iiS3__param_0];
	ld.param.u64 	%rd10, [_ZN7cugraph6detail19SummarizationKernelEPiPKiPViPfS6_iiS3__param_1];
	ld.param.u64 	%rd11, [_ZN7cugraph6detail19SummarizationKernelEPiPKiPViPfS6_iiS3__param_2];
	ld.param.u64 	%rd12, [_ZN7cugraph6detail19SummarizationKernelEPiPKiPViPfS6_iiS3__param_3];
	ld.param.u64 	%rd13, [_ZN7cugraph6detail19SummarizationKernelEPiPKiPViPfS6_iiS3__param_4];
	ld.param.u32 	%r109, [_ZN7cugraph6detail19SummarizationKernelEPiPKiPViPfS6_iiS3__param_5];
	ld.param.u32 	%r110, [_ZN7cugraph6detail19SummarizationKernelEPiPKiPViPfS6_iiS3__param_6];
	ld.param.u64 	%rd14, [_ZN7cugraph6detail19SummarizationKernelEPiPKiPViPfS6_iiS3__param_7];
	cvta.to.global.u64 	%rd1, %rd10;
	cvta.to.global.u64 	%rd2, %rd13;
	cvta.to.global.u64 	%rd3, %rd12;
	cvta.to.global.u64 	%rd4, %rd9;
	cvta.to.global.u64 	%rd5, %rd11;
	cvta.to.global.u64 	%rd15, %rd14;
	ld.global.nc.u32 	%r112, [%rd15];
	mov.u32 	%r113, %ntid.x;
	mov.u32 	%r114, %nctaid.x;
	mul.lo.s32 	%r1, %r113, %r114;
	and.b32  	%r115, %r112, -32;
	mov.u32 	%r116, %tid.x;
	mov.u32 	%r117, %ctaid.x;
	mad.lo.s32 	%r118, %r117, %r113, %r116;
	add.s32 	%r119, %r118, %r115;
	setp.lt.s32 	%p2, %r119, %r112;
	selp.b32 	%r120, %r1, 0, %p2;
	add.s32 	%r217, %r120, %r119;
	shl.b32 	%r121, %r116, 2;
	mov.u32 	%r122, _ZZN7cugraph6detail19SummarizationKernelEPiPKiPViPfS6_iiS3_E5child;
	add.s32 	%r3, %r122, %r121;
	mov.u32 	%r123, _ZZN7cugraph6detail19SummarizationKernelEPiPKiPViPfS6_iiS3_E4mass;
	add.s32 	%r4, %r123, %r121;
	mov.b32 	%r176, 0;
$L__BB6_1:
	setp.gt.s32 	%p3, %r217, %r109;
	mov.u32 	%r177, %r217;
	@%p3 bra 	$L__BB6_37;
$L__BB6_2:
	mul.wide.s32 	%rd16, %r177, 4;
	add.s64 	%rd6, %rd5, %rd16;
	ld.volatile.global.u32 	%r124, [%rd6];
	setp.gt.s32 	%p4, %r124, -1;
	@%p4 bra 	$L__BB6_36;
	shl.b32 	%r125, %r177, 2;
	mul.wide.s32 	%rd17, %r125, 4;
	add.s64 	%rd7, %rd1, %rd17;
	ld.global.nc.u32 	%r7, [%rd7];
	st.shared.u32 	[%r3], %r7;
	setp.lt.s32 	%p5, %r7, %r110;
	@%p5 bra 	$L__BB6_5;
	mul.wide.s32 	%rd18, %r7, 4;
	add.s64 	%rd19, %rd5, %rd18;
	ld.volatile.global.u32 	%r126, [%rd19];
	st.shared.u32 	[%r4], %r126;
	setp.lt.s32 	%p6, %r126, 0;
	@%p6 bra 	$L__BB6_36;
$L__BB6_5:
	ld.global.nc.u32 	%r8, [%rd7+4];
	st.shared.u32 	[%r3+3072], %r8;
	setp.lt.s32 	%p7, %r8, %r110;
	@%p7 bra 	$L__BB6_7;
	mul.wide.s32 	%rd20, %r8, 4;
	add.s64 	%rd21, %rd5, %rd20;
	ld.volatile.global.u32 	%r127, [%rd21];
	st.shared.u32 	[%r4+3072], %r127;
	setp.lt.s32 	%p8, %r127, 0;
	@%p8 bra 	$L__BB6_36;
$L__BB6_7:
	ld.global.nc.u32 	%r9, [%rd7+8];
	st.shared.u32 	[%r3+6144], %r9;
	setp.lt.s32 	%p9, %r9, %r110;
	@%p9 bra 	$L__BB6_9;
	mul.wide.s32 	%rd22, %r9, 4;
	add.s64 	%rd23, %rd5, %rd22;
	ld.volatile.global.u32 	%r128, [%rd23];
	st.shared.u32 	[%r4+6144], %r128;
	setp.lt.s32 	%p10, %r128, 0;
	@%p10 bra 	$L__BB6_36;
$L__BB6_9:
	ld.global.nc.u32 	%r10, [%rd7+12];
	st.shared.u32 	[%r3+9216], %r10;
	setp.lt.s32 	%p11, %r10, %r110;
	@%p11 bra 	$L__BB6_11;
	mul.wide.s32 	%rd24, %r10, 4;
	add.s64 	%rd25, %rd5, %rd24;
	ld.volatile.global.u32 	%r129, [%rd25];
	st.shared.u32 	[%r4+9216], %r129;
	setp.lt.s32 	%p12, %r129, 0;
	@%p12 bra 	$L__BB6_36;
$L__BB6_11:
	setp.lt.s32 	%p13, %r7, 0;
	mov.b32 	%r183, 0;
	mov.f32 	%f91, 0f00000000;
	mov.f32 	%f92, %f91;
	mov.f32 	%f93, %f91;
	@%p13 bra 	$L__BB6_20;
	setp.lt.s32 	%p14, %r7, %r110;
	@%p14 bra 	$L__BB6_18;
	mul.wide.u32 	%rd26, %r7, 4;
	add.s64 	%rd27, %rd4, %rd26;
	ld.global.u32 	%r183, [%rd27];
	ld.volatile.shared.u32 	%r179, [%r4];
	bra.uni 	$L__BB6_19;
$L__BB6_14:
	setp.gt.s32 	%p23, %r217, %r109;
	@%p23 bra 	$L__BB6_86;
	mov.b32 	%r218, 0;
$L__BB6_16:
	mul.wide.s32 	%rd58, %r217, 4;
	add.s64 	%rd59, %rd5, %rd58;
	ld.volatile.global.u32 	%r137, [%rd59];
	setp.lt.s32 	%p24, %r137, 0;
	@%p24 bra 	$L__BB6_38;
	add.s32 	%r217, %r217, %r1;
	mov.pred 	%p53, -1;
	bra.uni 	$L__BB6_83;
$L__BB6_18:
	mul.wide.u32 	%rd28, %r7, 4;
	add.s64 	%rd29, %rd5, %rd28;
	ld.volatile.global.u32 	%r179, [%rd29];
	mov.b32 	%r183, 1;
$L__BB6_19:
	cvt.rn.f32.s32 	%f93, %r179;
	mul.wide.u32 	%rd30, %r7, 4;
	add.s64 	%rd31, %rd3, %rd30;
	ld.global.f32 	%f57, [%rd31];
	fma.rn.f32 	%f92, %f57, %f93, 0f00000000;
	add.s64 	%rd32, %rd2, %rd30;
	ld.global.f32 	%f58, [%rd32];
	fma.rn.f32 	%f91, %f58, %f93, 0f00000000;
$L__BB6_20:
	setp.lt.s32 	%p15, %r8, 0;
	@%p15 bra 	$L__BB6_25;
	setp.lt.s32 	%p16, %r8, %r110;
	@%p16 bra 	$L__BB6_23;
	mul.wide.u32 	%rd33, %r8, 4;
	add.s64 	%rd34, %rd4, %rd33;
	ld.global.u32 	%r181, [%rd34];
	ld.volatile.shared.u32 	%r182, [%r4+3072];
	bra.uni 	$L__BB6_24;
$L__BB6_23:
	mul.wide.u32 	%rd35, %r8, 4;
	add.s64 	%rd36, %rd5, %rd35;
	ld.volatile.global.u32 	%r182, [%rd36];
	mov.b32 	%r181, 1;
$L__BB6_24:
	add.s32 	%r183, %r181, %r183;
	cvt.rn.f32.s32 	%f59, %r182;
	add.f32 	%f93, %f93, %f59;
	mul.wide.u32 	%rd37, %r8, 4;
	add.s64 	%rd38, %rd3, %rd37;
	ld.global.f32 	%f60, [%rd38];
	fma.rn.f32 	%f92, %f60, %f59, %f92;
	add.s64 	%rd39, %rd2, %rd37;
	ld.global.f32 	%f61, [%rd39];
	fma.rn.f32 	%f91, %f61, %f59, %f91;
$L__BB6_25:
	setp.lt.s32 	%p17, %r9, 0;
	@%p17 bra 	$L__BB6_30;
	setp.lt.s32 	%p18, %r9, %r110;
	@%p18 bra 	$L__BB6_28;
	mul.wide.u32 	%rd40, %r9, 4;
	add.s64 	%rd41, %rd4, %rd40;
	ld.global.u32 	%r184, [%rd41];
	ld.volatile.shared.u32 	%r185, [%r4+6144];
	bra.uni 	$L__BB6_29;
$L__BB6_28:
	mul.wide.u32 	%rd42, %r9, 4;
	add.s64 	%rd43, %rd5, %rd42;
	ld.volatile.global.u32 	%r185, [%rd43];
	mov.b32 	%r184, 1;
$L__BB6_29:
	add.s32 	%r183, %r184, %r183;
	cvt.rn.f32.s32 	%f62, %r185;
	add.f32 	%f93, %f93, %f62;
	mul.wide.u32 	%rd44, %r9, 4;
	add.s64 	%rd45, %rd3, %rd44;
	ld.global.f32 	%f63, [%rd45];
	fma.rn.f32 	%f92, %f63, %f62, %f92;
	add.s64 	%rd46, %rd2, %rd44;
	ld.global.f32 	%f64, [%rd46];
	fma.rn.f32 	%f91, %f64, %f62, %f91;
$L__BB6_30:
	setp.lt.s32 	%p19, %r10, 0;
	@%p19 bra 	$L__BB6_35;
	setp.lt.s32 	%p20, %r10, %r110;
	@%p20 bra 	$L__BB6_33;
	mul.wide.u32 	%rd47, %r10, 4;
	add.s64 	%rd48, %rd4, %rd47;
	ld.global.u32 	%r187, [%rd48];
	ld.volatile.shared.u32 	%r188, [%r4+9216];
	bra.uni 	$L__BB6_34;
$L__BB6_33:
	mul.wide.u32 	%rd49, %r10, 4;
	add.s64 	%rd50, %rd5, %rd49;
	ld.volatile.global.u32 	%r188, [%rd50];
	mov.b32 	%r187, 1;
$L__BB6_34:
	add.s32 	%r183, %r187, %r183;
	cvt.rn.f32.s32 	%f65, %r188;
	add.f32 	%f93, %f93, %f65;
	mul.wide.u32 	%rd51, %r10, 4;
	add.s64 	%rd52, %rd3, %rd51;
	ld.global.f32 	%f66, [%rd52];
	fma.rn.f32 	%f92, %f66, %f65, %f92;
	add.s64 	%rd53, %rd2, %rd51;
	ld.global.f32 	%f67, [%rd53];
	fma.rn.f32 	%f91, %f67, %f65, %f91;
$L__BB6_35:
	add.s64 	%rd55, %rd4, %rd16;
	st.global.u32 	[%rd55], %r183;
	rcp.rn.f32 	%f68, %f93;
	mul.f32 	%f69, %f92, %f68;
	add.s64 	%rd56, %rd3, %rd16;
	st.global.f32 	[%rd56], %f69;
	mul.f32 	%f70, %f91, %f68;
	add.s64 	%rd57, %rd2, %rd16;
	st.global.f32 	[%rd57], %f70;
	membar.gl;
	cvt.rzi.s32.f32 	%r135, %f93;
	st.volatile.global.u32 	[%rd6], %r135;
$L__BB6_36:
	add.s32 	%r177, %r177, %r1;
	setp.le.s32 	%p21, %r177, %r109;
	@%p21 bra 	$L__BB6_2;
$L__BB6_37:
	add.s32 	%r176, %r176, 1;
	setp.eq.s32 	%p22, %r176, 5;
	@%p22 bra 	$L__BB6_14;
	bra.uni 	$L__BB6_1;
$L__BB6_38:
	setp.ne.s32 	%p25, %r218, 0;
	@%p25 bra 	$L__BB6_48;
	shl.b32 	%r158, %r217, 2;
	mul.wide.s32 	%rd68, %r158, 4;
	add.s64 	%rd8, %rd1, %rd68;
	ld.global.nc.u32 	%r203, [%rd8];
	st.shared.u32 	[%r3], %r203;
	setp.lt.s32 	%p35, %r203, %r110;
	mov.b32 	%r192, 3;
	@%p35 bra 	$L__BB6_41;
	mul.wide.s32 	%rd69, %r203, 4;
	add.s64 	%rd70, %rd5, %rd69;
	ld.volatile.global.u32 	%r159, [%rd70];
	st.shared.u32 	[%r4], %r159;
	setp.gt.s32 	%p36, %r159, -1;
	selp.b32 	%r192, 3, 4, %p36;
$L__BB6_41:
	ld.global.nc.u32 	%r202, [%rd8+4];
	st.shared.u32 	[%r3+3072], %r202;
	setp.lt.s32 	%p37, %r202, %r110;
	mov.b32 	%r193, -1;
	@%p37 bra 	$L__BB6_43;
	mul.wide.s32 	%rd71, %r202, 4;
	add.s64 	%rd72, %rd5, %rd71;
	ld.volatile.global.u32 	%r161, [%rd72];
	st.shared.u32 	[%r4+3072], %r161;
	not.b32 	%r162, %r161;
	shr.s32 	%r193, %r162, 31;
$L__BB6_43:
	add.s32 	%r49, %r193, %r192;
	ld.global.nc.u32 	%r201, [%rd8+8];
	st.shared.u32 	[%r3+6144], %r201;
	setp.lt.s32 	%p38, %r201, %r110;
	mov.b32 	%r194, -1;
	@%p38 bra 	$L__BB6_45;
	mul.wide.s32 	%rd73, %r201, 4;
	add.s64 	%rd74, %rd5, %rd73;
	ld.volatile.global.u32 	%r164, [%rd74];
	st.shared.u32 	[%r4+6144], %r164;
	not.b32 	%r165, %r164;
	shr.s32 	%r194, %r165, 31;
$L__BB6_45:
	add.s32 	%r53, %r194, %r49;
	ld.global.nc.u32 	%r200, [%rd8+12];
	st.shared.u32 	[%r3+9216], %r200;
	setp.lt.s32 	%p39, %r200, %r110;
	mov.b32 	%r195, -1;
	@%p39 bra 	$L__BB6_47;
	mul.wide.s32 	%rd75, %r200, 4;
	add.s64 	%rd76, %rd5, %rd75;
	ld.volatile.global.u32 	%r167, [%rd76];
	st.shared.u32 	[%r4+9216], %r167;
	not.b32 	%r168, %r167;
	shr.s32 	%r195, %r168, 31;
$L__BB6_47:
	add.s32 	%r218, %r195, %r53;
	bra.uni 	$L__BB6_61;
$L__BB6_48:
	ld.shared.u32 	%r203, [%r3];
	setp.lt.s32 	%p26, %r203, %r110;
	mov.b32 	%r196, 3;
	@%p26 bra 	$L__BB6_51;
	ld.shared.u32 	%r140, [%r4];
	setp.gt.s32 	%p27, %r140, -1;
	@%p27 bra 	$L__BB6_51;
	mul.wide.s32 	%rd60, %r203, 4;
	add.s64 	%rd61, %rd5, %rd60;
	ld.volatile.global.u32 	%r141, [%rd61];
	st.shared.u32 	[%r4], %r141;
	setp.gt.s32 	%p28, %r141, -1;
	selp.b32 	%r196, 3, 4, %p28;
$L__BB6_51:
	ld.shared.u32 	%r202, [%r3+3072];
	setp.lt.s32 	%p29, %r202, %r110;
	mov.b32 	%r197, -1;
	@%p29 bra 	$L__BB6_54;
	ld.shared.u32 	%r144, [%r4+3072];
	setp.gt.s32 	%p30, %r144, -1;
	@%p30 bra 	$L__BB6_54;
	mul.wide.s32 	%rd62, %r202, 4;
	add.s64 	%rd63, %rd5, %rd62;
	ld.volatile.global.u32 	%r145, [%rd63];
	st.shared.u32 	[%r4+3072], %r145;
	not.b32 	%r146, %r145;
	shr.s32 	%r197, %r146, 31;
$L__BB6_54:
	add.s32 	%r64, %r197, %r196;
	ld.shared.u32 	%r201, [%r3+6144];
	setp.lt.s32 	%p31, %r201, %r110;
	mov.b32 	%r198, -1;
	@%p31 bra 	$L__BB6_57;
	ld.shared.u32 	%r149, [%r4+6144];
	setp.gt.s32 	%p32, %r149, -1;
	@%p32 bra 	$L__BB6_57;
	mul.wide.s32 	%rd64, %r201, 4;
	add.s64 	%rd65, %rd5, %rd64;
	ld.volatile.global.u32 	%r150, [%rd65];
	st.shared.u32 	[%r4+6144], %r150;
	not.b32 	%r151, %r150;
	shr.s32 	%r198, %r151, 31;
$L__BB6_57:
	add.s32 	%r68, %r198, %r64;
	ld.shared.u32 	%r200, [%r3+9216];
	setp.lt.s32 	%p33, %r200, %r110;
	mov.b32 	%r199, -1;
	@%p33 bra 	$L__BB6_60;
	ld.shared.u32 	%r154, [%r4+9216];
	setp.gt.s32 	%p34, %r154, -1;
	@%p34 bra 	$L__BB6_60;
	mul.wide.s32 	%rd66, %r200, 4;
	add.s64 	%rd67, %rd5, %rd66;
	ld.volatile.global.u32 	%r155, [%rd67];
	st.shared.u32 	[%r4+9216], %r155;
	not.b32 	%r156, %r155;
	shr.s32 	%r199, %r156, 31;
$L__BB6_60:
	add.s32 	%r218, %r199, %r68;
$L__BB6_61:
	setp.ne.s32 	%p41, %r218, 0;
	mov.pred 	%p53, -1;
	@%p41 bra 	$L__BB6_83;
	setp.lt.s32 	%p42, %r203, 0;
	mov.b32 	%r210, 0;
	mov.f32 	%f105, 0f00000000;
	mov.f32 	%f106, %f105;
	mov.f32 	%f93, %f105;
	@%p42 bra 	$L__BB6_67;
	setp.lt.s32 	%p43, %r203, %r110;
	@%p43 bra 	$L__BB6_65;
	mul.wide.u32 	%rd77, %r203, 4;
	add.s64 	%rd78, %rd4, %rd77;
	ld.global.u32 	%r210, [%rd78];
	ld.volatile.shared.u32 	%r206, [%r4];
	bra.uni 	$L__BB6_66;
$L__BB6_65:
	mul.wide.u32 	%rd79, %r203, 4;
	add.s64 	%rd80, %rd5, %rd79;
	ld.volatile.global.u32 	%r206, [%rd80];
	mov.b32 	%r210, 1;
$L__BB6_66:
	cvt.rn.f32.s32 	%f93, %r206;
	mul.wide.u32 	%rd81, %r203, 4;
	add.s64 	%rd82, %rd3, %rd81;
	ld.global.f32 	%f72, [%rd82];
	fma.rn.f32 	%f106, %f72, %f93, 0f00000000;
	add.s64 	%rd83, %rd2, %rd81;
	ld.global.f32 	%f73, [%rd83];
	fma.rn.f32 	%f105, %f73, %f93, 0f00000000;
$L__BB6_67:
	setp.lt.s32 	%p44, %r202, 0;
	@%p44 bra 	$L__BB6_72;
	setp.lt.s32 	%p45, %r202, %r110;
	@%p45 bra 	$L__BB6_70;
	mul.wide.u32 	%rd84, %r202, 4;
	add.s64 	%rd85, %rd4, %rd84;
	ld.global.u32 	%r208, [%rd85];
	ld.volatile.shared.u32 	%r209, [%r4+3072];
	bra.uni 	$L__BB6_71;
$L__BB6_70:
	mul.wide.u32 	%rd86, %r202, 4;
	add.s64 	%rd87, %rd5, %rd86;
	ld.volatile.global.u32 	%r209, [%rd87];
	mov.b32 	%r208, 1;
$L__BB6_71:
	add.s32 	%r210, %r208, %r210;
	cvt.rn.f32.s32 	%f74, %r209;
	add.f32 	%f93, %f93, %f74;
	mul.wide.u32 	%rd88, %r202, 4;
	add.s64 	%rd89, %rd3, %rd88;
	ld.global.f32 	%f75, [%rd89];
	fma.rn.f32 	%f106, %f75, %f74, %f106;
	add.s64 	%rd90, %rd2, %rd88;
	ld.global.f32 	%f76, [%rd90];
	fma.rn.f32 	%f105, %f76, %f74, %f105;
$L__BB6_72:
	setp.lt.s32 	%p46, %r201, 0;
	@%p46 bra 	$L__BB6_77;
	setp.lt.s32 	%p47, %r201, %r110;
	@%p47 bra 	$L__BB6_75;
	mul.wide.u32 	%rd91, %r201, 4;
	add.s64 	%rd92, %rd4, %rd91;
	ld.global.u32 	%r211, [%rd92];
	ld.volatile.shared.u32 	%r212, [%r4+6144];
	bra.uni 	$L__BB6_76;
$L__BB6_75:
	mul.wide.u32 	%rd93, %r201, 4;
	add.s64 	%rd94, %rd5, %rd93;
	ld.volatile.global.u32 	%r212, [%rd94];
	mov.b32 	%r211, 1;
$L__BB6_76:
	add.s32 	%r210, %r211, %r210;
	cvt.rn.f32.s32 	%f77, %r212;
	add.f32 	%f93, %f93, %f77;
	mul.wide.u32 	%rd95, %r201, 4;
	add.s64 	%rd96, %rd3, %rd95;
	ld.global.f32 	%f78, [%rd96];
	fma.rn.f32 	%f106, %f78, %f77, %f106;
	add.s64 	%rd97, %rd2, %rd95;
	ld.global.f32 	%f79, [%rd97];
	fma.rn.f32 	%f105, %f79, %f77, %f105;
$L__BB6_77:
	setp.lt.s32 	%p48, %r200, 0;
	@%p48 bra 	$L__BB6_82;
	setp.lt.s32 	%p49, %r200, %r110;
	@%p49 bra 	$L__BB6_80;
	mul.wide.u32 	%rd98, %r200, 4;
	add.s64 	%rd99, %rd4, %rd98;
	ld.global.u32 	%r214, [%rd99];
	ld.volatile.shared.u32 	%r215, [%r4+9216];
	bra.uni 	$L__BB6_81;
$L__BB6_80:
	mul.wide.u32 	%rd100, %r200, 4;
	add.s64 	%rd101, %rd5, %rd100;
	ld.volatile.global.u32 	%r215, [%rd101];
	mov.b32 	%r214, 1;
$L__BB6_81:
	add.s32 	%r210, %r214, %r210;
	cvt.rn.f32.s32 	%f80, %r215;
	add.f32 	%f93, %f93, %f80;
	mul.wide.u32 	%rd102, %r200, 4;
	add.s64 	%rd103, %rd3, %rd102;
	ld.global.f32 	%f81, [%rd103];
	fma.rn.f32 	%f106, %f81, %f80, %f106;
	add.s64 	%rd104, %rd2, %rd102;
	ld.global.f32 	%f82, [%rd104];
	fma.rn.f32 	%f105, %f82, %f80, %f105;
$L__BB6_82:
	add.s64 	%rd106, %rd4, %rd58;
	st.global.u32 	[%rd106], %r210;
	rcp.rn.f32 	%f83, %f93;
	mul.f32 	%f84, %f106, %f83;
	add.s64 	%rd107, %rd3, %rd58;
	st.global.f32 	[%rd107], %f84;
	mul.f32 	%f85, %f105, %f83;
	add.s64 	%rd108, %rd2, %rd58;
	st.global.f32 	[%rd108], %f85;
	mov.pred 	%p53, 0;
	mov.b32 	%r218, 0;
$L__BB6_83:
	membar.gl;
	@%p53 bra 	$L__BB6_85;
	cvt.rzi.s32.f32 	%r175, %f93;
	mul.wide.s32 	%rd109, %r217, 4;
	add.s64 	%rd110, %rd5, %rd109;
	st.volatile.global.u32 	[%rd110], %r175;
	add.s32 	%r217, %r217, %r1;
$L__BB6_85:
	setp.le.s32 	%p52, %r217, %r109;
	@%p52 bra 	$L__BB6_16;
$L__BB6_86:
	ret;

}
	// .globl	_ZN7cugraph6detail10SortKernelEPiPKiPViS1_iiS3_
.visible .entry _ZN7cugraph6detail10SortKernelEPiPKiPViS1_iiS3_(
	.param .u64 .ptr .align 1 _ZN7cugraph6detail10SortKernelEPiPKiPViS1_iiS3__param_0,
	.param .u64 .ptr .align 1 _ZN7cugraph6detail10SortKernelEPiPKiPViS1_iiS3__param_1,
	.param .u64 .ptr .align 1 _ZN7cugraph6detail10SortKernelEPiPKiPViS1_iiS3__param_2,
	.param .u64 .ptr .align 1 _ZN7cugraph6detail10SortKernelEPiPKiPViS1_iiS3__param_3,
	.param .u32 _ZN7cugraph6detail10SortKernelEPiPKiPViS1_iiS3__param_4,
	.param .u32 _ZN7cugraph6detail10SortKernelEPiPKiPViS1_iiS3__param_5,
	.param .u64 .ptr .align 1 _ZN7cugraph6detail10SortKernelEPiPKiPViS1_iiS3__param_6
)
.maxntid 128
.minnctapersm 4
{
	.reg .pred 	%p<26>;
	.reg .b32 	%r<64>;
	.reg .b64 	%rd<40>;

	ld.param.u64 	%rd7, [_ZN7cugraph6detail10SortKernelEPiPKiPViS1_iiS3__param_0];
	ld.param.u64 	%rd8, [_ZN7cugraph6detail10SortKernelEPiPKiPViS1_iiS3__param_1];
	ld.param.u64 	%rd9, [_ZN7cugraph6detail10SortKernelEPiPKiPViS1_iiS3__param_2];
	ld.param.u64 	%rd6, [_ZN7cugraph6detail10SortKernelEPiPKiPViS1_iiS3__param_3];
	ld.param.u32 	%r31, [_ZN7cugraph6detail10SortKernelEPiPKiPViS1_iiS3__param_4];
	ld.param.u32 	%r32, [_ZN7cugraph6detail10SortKernelEPiPKiPViS1_iiS3__param_5];
	ld.param.u64 	%rd10, [_ZN7cugraph6detail10SortKernelEPiPKiPViS1_iiS3__param_6];
	cvta.to.global.u64 	%rd1, %rd7;
	cvta.to.global.u64 	%rd2, %rd8;
	cvta.to.global.u64 	%rd3, %rd9;
	cvta.to.global.u64 	%rd11, %rd10;
	ld.global.nc.u32 	%r1, [%rd11];
	mov.u32 	%r33, %ntid.x;
	mov.u32 	%r34, %nctaid.x;
	mul.lo.s32 	%r2, %r33, %r34;
	mov.u32 	%r35, %tid.x;
	mov.u32 	%r36, %ctaid.x;
	sub.s32 	%r37, %r35, %r2;
	mad.lo.s32 	%r38, %r36, %r33, %r37;
	add.s32 	%r39, %r38, %r31;
	add.s32 	%r54, %r39, 1;
	setp.lt.s32 	%p1, %r54, %r1;
	@%p1 bra 	$L__BB7_34;
	max.s32 	%r4, %r31, 0;
	cvta.to.global.u64 	%rd4, %rd6;
	mov.b32 	%r53, 0;
$L__BB7_2:
	setp.eq.s32 	%p2, %r53, %r4;
	@%p2 bra 	$L__BB7_34;
	mul.wide.s32 	%rd12, %r54, 4;
	add.s64 	%rd13, %rd3, %rd12;
	ld.volatile.global.u32 	%r55, [%rd13];
	setp.lt.s32 	%p3, %r55, 0;
	@%p3 bra 	$L__BB7_33;
	shl.b32 	%r42, %r54, 2;
	mul.wide.s32 	%rd14, %r42, 4;
	add.s64 	%rd5, %rd4, %rd14;
	ld.global.u32 	%r8, [%rd5];
	setp.lt.s32 	%p4, %r8, 0;
	mov.b32 	%r56, 0;
	@%p4 bra 	$L__BB7_9;
	setp.lt.s32 	%p5, %r8, %r32;
	@%p5 bra 	$L__BB7_7;
	mul.wide.u32 	%rd15, %r8, 4;
	add.s64 	%rd16, %rd3, %rd15;
	st.volatile.global.u32 	[%rd16], %r55;
	add.s64 	%rd17, %rd2, %rd15;
	ld.global.nc.u32 	%r44, [%rd17];
	add.s32 	%r55, %r44, %r55;
	mov.b32 	%r56, 1;
	bra.uni 	$L__BB7_9;
$L__BB7_7:
	setp.gt.s32 	%p6, %r55, %r31;
	mov.b32 	%r56, 1;
	@%p6 bra 	$L__BB7_9;
	add.s32 	%r10, %r55, 1;
	mul.wide.u32 	%rd18, %r55, 4;
	add.s64 	%rd19, %rd1, %rd18;
	st.global.u32 	[%rd19], %r8;
	mov.u32 	%r55, %r10;
$L__BB7_9:
	ld.global.u32 	%r13, [%rd5+4];
	setp.lt.s32 	%p7, %r13, 0;
	@%p7 bra 	$L__BB7_17;
	setp.gt.s32 	%p8, %r8, -1;
	@%p8 bra 	$L__BB7_12;
	mov.b32 	%r47, -1;
	st.global.u32 	[%rd5+4], %r47;
	shl.b32 	%r48, %r56, 2;
	cvt.u64.u32 	%rd20, %r48;
	add.s64 	%rd21, %rd5, %rd20;
	st.global.u32 	[%rd21], %r13;
$L__BB7_12:
	setp.lt.s32 	%p9, %r13, %r32;
	@%p9 bra 	$L__BB7_14;
	mul.wide.u32 	%rd22, %r13, 4;
	add.s64 	%rd23, %rd3, %rd22;
	st.volatile.global.u32 	[%rd23], %r55;
	add.s64 	%rd24, %rd2, %rd22;
	ld.global.nc.u32 	%r49, [%rd24];
	add.s32 	%r55, %r49, %r55;
	bra.uni 	$L__BB7_16;
$L__BB7_14:
	setp.gt.s32 	%p10, %r55, %r31;
	setp.lt.s32 	%p11, %r55, 0;
	or.pred  	%p12, %p10, %p11;
	@%p12 bra 	$L__BB7_16;
	add.s32 	%r15, %r55, 1;
	mul.wide.u32 	%rd25, %r55, 4;
	add.s64 	%rd26, %rd1, %rd25;
	st.global.u32 	[%rd26], %r13;
	mov.u32 	%r55, %r15;
$L__BB7_16:
	add.s32 	%r56, %r56, 1;
$L__BB7_17:
	ld.global.u32 	%r20, [%rd5+8];
	setp.lt.s32 	%p13, %r20, 0;
	@%p13 bra 	$L__BB7_25;
	setp.eq.s32 	%p14, %r56, 2;
	@%p14 bra 	$L__BB7_20;
	mov.b32 	%r50, -1;
	st.global.u32 	[%rd5+8], %r50;
	mul.wide.u32 	%rd27, %r56, 4;
	add.s64 	%rd28, %rd5, %rd27;
	st.global.u32 	[%rd28], %r20;
$L__BB7_20:
	setp.lt.s32 	%p15, %r20, %r32;
	@%p15 bra 	$L__BB7_22;
	mul.wide.u32 	%rd29, %r20, 4;
	add.s64 	%rd30, %rd3, %rd29;
	st.volatile.global.u32 	[%rd30], %r55;
	add.s64 	%rd31, %rd2, %rd29;
	ld.global.nc.u32 	%r51, [%rd31];
	add.s32 	%r55, %r51, %r55;
	bra.uni 	$L__BB7_24;
$L__BB7_22:
	setp.gt.s32 	%p16, %r55, %r31;
	setp.lt.s32 	%p17, %r55, 0;
	or.pred  	%p18, %p16, %p17;
	@%p18 bra 	$L__BB7_24;
	add.s32 	%r22, %r55, 1;
	mul.wide.u32 	%rd32, %r55, 4;
	add.s64 	%rd33, %rd1, %rd32;
	st.global.u32 	[%rd33], %r20;
	mov.u32 	%r55, %r22;
$L__BB7_24:
	add.s32 	%r56, %r56, 1;
$L__BB7_25:
	ld.global.u32 	%r27, [%rd5+12];
	setp.lt.s32 	%p19, %r27, 0;
	@%p19 bra 	$L__BB7_32;
	setp.eq.s32 	%p20, %r56, 3;
	@%p20 bra 	$L__BB7_28;
	mov.b32 	%r52, -1;
	st.global.u32 	[%rd5+12], %r52;
	mul.wide.u32 	%rd34, %r56, 4;
	add.s64 	%rd35, %rd5, %rd34;
	st.global.u32 	[%rd35], %r27;
$L__BB7_28:
	setp.lt.s32 	%p21, %r27, %r32;
	@%p21 bra 	$L__BB7_30;
	mul.wide.u32 	%rd36, %r27, 4;
	add.s64 	%rd37, %rd3, %rd36;
	st.volatile.global.u32 	[%rd37], %r55;
	bra.uni 	$L__BB7_32;
$L__BB7_30:
	setp.gt.s32 	%p22, %r55, %r31;
	setp.lt.s32 	%p23, %r55, 0;
	or.pred  	%p24, %p22, %p23;
	@%p24 bra 	$L__BB7_32;
	mul.wide.u32 	%rd38, %r55, 4;
	add.s64 	%rd39, %rd1, %rd38;
	st.global.u32 	[%rd39], %r27;
$L__BB7_32:
	sub.s32 	%r54, %r54, %r2;
$L__BB7_33:
	setp.ge.s32 	%p25, %r54, %r1;
	add.s32 	%r53, %r53, 1;
	@%p25 bra 	$L__BB7_2;
$L__BB7_34:
	ret;

}
	// .globl	_ZN7cugraph6detail15RepulsionKernelEfffPKiS2_S2_PKfS4_PfS5_fiiiS4_S2_
.visible .entry _ZN7cugraph6detail15RepulsionKernelEfffPKiS2_S2_PKfS4_PfS5_fiiiS4_S2_(
	.param .f32 _ZN7cugraph6detail15RepulsionKernelEfffPKiS2_S2_PKfS4_PfS5_fiiiS4_S2__param_0,
	.param .f32 _ZN7cugraph6detail15RepulsionKernelEfffPKiS2_S2_PKfS4_PfS5_fiiiS4_S2__param_1,
	.param .f32 _ZN7cugraph6detail15RepulsionKernelEfffPKiS2_S2_PKfS4_PfS5_fiiiS4_S2__param_2,
	.param .u64 .ptr .align 1 _ZN7cugraph6detail15RepulsionKernelEfffPKiS2_S2_PKfS4_PfS5_fiiiS4_S2__param_3,
	.param .u64 .ptr .align 1 _ZN7cugraph6detail15RepulsionKernelEfffPKiS2_S2_PKfS4_PfS5_fiiiS4_S2__param_4,
	.param .u64 .ptr .align 1 _ZN7cugraph6detail15RepulsionKernelEfffPKiS2_S2_PKfS4_PfS5_fiiiS4_S2__param_5,
	.param .u64 .ptr .align 1 _ZN7cugraph6detail15RepulsionKernelEfffPKiS2_S2_PKfS4_PfS5_fiiiS4_S2__param_6,
	.param .u64 .ptr .align 1 _ZN7cugraph6detail15RepulsionKernelEfffPKiS2_S2_PKfS4_PfS5_fiiiS4_S2__param_7,
	.param .u64 .ptr .align 1 _ZN7cugraph6detail15RepulsionKernelEfffPKiS2_S2_PKfS4_PfS5_fiiiS4_S2__param_8,
	.param .u64 .ptr .align 1 _ZN7cugraph6detail15RepulsionKernelEfffPKiS2_S2_PKfS4_PfS5_fiiiS4_S2__param_9,
	.param .f32 _ZN7cugraph6detail15RepulsionKernelEfffPKiS2_S2_PKfS4_PfS5_fiiiS4_S2__param_10,
	.param .u32 _ZN7cugraph6detail15RepulsionKernelEfffPKiS2_S2_PKfS4_PfS5_fiiiS4_S2__param_11,
	.param .u32 _ZN7cugraph6detail15RepulsionKernelEfffPKiS2_S2_PKfS4_PfS5_fiiiS4_S2__param_12,
	.param .u32 _ZN7cugraph6detail15RepulsionKernelEfffPKiS2_S2_PKfS4_PfS5_fiiiS4_S2__param_13,
	.param .u64 .ptr .align 1 _ZN7cugraph6detail15RepulsionKernelEfffPKiS2_S2_PKfS4_PfS5_fiiiS4_S2__param_14,
	.param .u64 .ptr .align 1 _ZN7cugraph6detail15RepulsionKernelEfffPKiS2_S2_PKfS4_PfS5_fiiiS4_S2__param_15
)
.maxntid 1024
.minnctapersm 2
{
	.reg .pred 	%p<35>;
	.reg .b32 	%r<111>;
	.reg .b32 	%f<83>;
	.reg .b64 	%rd<40>;
	// demoted variable
	.shared .align 4 .b8 _ZZN7cugraph6detail15RepulsionKernelEfffPKiS2_S2_PKfS4_PfS5_fiiiS4_S2_E3pos[4096];
	// demoted variable
	.shared .align 4 .b8 _ZZN7cugraph6detail15RepulsionKernelEfffPKiS2_S2_PKfS4_PfS5_fiiiS4_S2_E4node[4096];
	// demoted variable
	.shared .align 4 .b8 _ZZN7cugraph6detail15RepulsionKernelEfffPKiS2_S2_PKfS4_PfS5_fiiiS4_S2_E2dq[4096];
	ld.param.f32 	%f20, [_ZN7cugraph6detail15RepulsionKernelEfffPKiS2_S2_PKfS4_PfS5_fiiiS4_S2__param_0];
	ld.param.f32 	%f21, [_ZN7cugraph6detail15RepulsionKernelEfffPKiS2_S2_PKfS4_PfS5_fiiiS4_S2__param_2];
	ld.param.u64 	%rd11, [_ZN7cugraph6detail15RepulsionKernelEfffPKiS2_S2_PKfS4_PfS5_fiiiS4_S2__param_5];
	ld.param.u64 	%rd12, [_ZN7cugraph6detail15RepulsionKernelEfffPKiS2_S2_PKfS4_PfS5_fiiiS4_S2__param_6];
	ld.param.u64 	%rd13, [_ZN7cugraph6detail15RepulsionKernelEfffPKiS2_S2_PKfS4_PfS5_fiiiS4_S2__param_7];
	ld.param.f32 	%f22, [_ZN7cugraph6detail15RepulsionKernelEfffPKiS2_S2_PKfS4_PfS5_fiiiS4_S2__param_10];
	ld.param.u32 	%r36, [_ZN7cugraph6detail15RepulsionKernelEfffPKiS2_S2_PKfS4_PfS5_fiiiS4_S2__param_11];
	ld.param.u32 	%r38, [_ZN7cugraph6detail15RepulsionKernelEfffPKiS2_S2_PKfS4_PfS5_fiiiS4_S2__param_13];
	ld.param.u64 	%rd9, [_ZN7cugraph6detail15RepulsionKernelEfffPKiS2_S2_PKfS4_PfS5_fiiiS4_S2__param_14];
	ld.param.u64 	%rd10, [_ZN7cugraph6detail15RepulsionKernelEfffPKiS2_S2_PKfS4_PfS5_fiiiS4_S2__param_15];
	cvta.to.global.u64 	%rd1, %rd11;
	cvta.to.global.u64 	%rd2, %rd13;
	cvta.to.global.u64 	%rd3, %rd12;
	mov.u32 	%r1, %tid.x;
	setp.ne.s32 	%p1, %r1, 0;
	@%p1 bra 	$L__BB8_14;
	cvta.to.global.u64 	%rd14, %rd10;
	cvta.to.global.u64 	%rd15, %rd9;
	ld.global.nc.u32 	%r2, [%rd14];
	ld.global.nc.f32 	%f23, [%rd15];
	div.approx.f32 	%f74, %f23, %f22;
	st.shared.f32 	[_ZZN7cugraph6detail15RepulsionKernelEfffPKiS2_S2_PKfS4_PfS5_fiiiS4_S2_E2dq], %f74;
	setp.lt.s32 	%p2, %r2, 2;
	@%p2 bra 	$L__BB8_13;
	add.s32 	%r3, %r2, -1;
	add.s32 	%r40, %r2, -2;
	and.b32  	%r4, %r3, 7;
	setp.lt.u32 	%p3, %r40, 7;
	mov.b32 	%r100, 1;
	@%p3 bra 	$L__BB8_5;
	and.b32  	%r5, %r3, -8;
	mov.b32 	%r98, 1;
$L__BB8_4:
	.pragma "nounroll";
	shl.b32 	%r42, %r98, 2;
	mov.u32 	%r43, _ZZN7cugraph6detail15RepulsionKernelEfffPKiS2_S2_PKfS4_PfS5_fiiiS4_S2_E2dq;
	add.s32 	%r44, %r43, %r42;
	mul.f32 	%f24, %f74, 0f3E800000;
	add.f32 	%f25, %f21, %f74;
	st.shared.f32 	[%r44+-4], %f25;
	mul.f32 	%f26, %f24, 0f3E800000;
	add.f32 	%f27, %f21, %f24;
	st.shared.f32 	[%r44], %f27;
	mul.f32 	%f28, %f26, 0f3E800000;
	add.f32 	%f29, %f21, %f26;
	st.shared.f32 	[%r44+4], %f29;
	mul.f32 	%f30, %f28, 0f3E800000;
	add.f32 	%f31, %f21, %f28;
	st.shared.f32 	[%r44+8], %f31;
	mul.f32 	%f32, %f30, 0f3E800000;
	add.f32 	%f33, %f21, %f30;
	st.shared.f32 	[%r44+12], %f33;
	mul.f32 	%f34, %f32, 0f3E800000;
	add.f32 	%f35, %f21, %f32;
	st.shared.f32 	[%r44+16], %f35;
	mul.f32 	%f36, %f34, 0f3E800000;
	add.f32 	%f37, %f21, %f34;
	st.shared.f32 	[%r44+20], %f37;
	mul.f32 	%f74, %f36, 0f3E800000;
	st.shared.f32 	[%r44+28], %f74;
	add.f32 	%f38, %f21, %f36;
	st.shared.f32 	[%r44+24], %f38;
	add.s32 	%r100, %r98, 8;
	add.s32 	%r45, %r98, 7;
	setp.ne.s32 	%p4, %r45, %r5;
	mov.u32 	%r98, %r100;
	@%p4 bra 	$L__BB8_4;
$L__BB8_5:
	setp.eq.s32 	%p5, %r4, 0;
	@%p5 bra 	$L__BB8_13;
	and.b32  	%r9, %r3, 3;
	setp.lt.u32 	%p6, %r4, 4;
	@%p6 bra 	$L__BB8_8;
	shl.b32 	%r46, %r100, 2;
	mov.u32 	%r47, _ZZN7cugraph6detail15RepulsionKernelEfffPKiS2_S2_PKfS4_PfS5_fiiiS4_S2_E2dq;
	add.s32 	%r48, %r47, %r46;
	mul.f32 	%f39, %f74, 0f3E800000;
	add.f32 	%f40, %f21, %f74;
	st.shared.f32 	[%r48+-4], %f40;
	mul.f32 	%f41, %f39, 0f3E800000;
	add.f32 	%f42, %f21, %f39;
	st.shared.f32 	[%r48], %f42;
	mul.f32 	%f43, %f41, 0f3E800000;
	add.f32 	%f44, %f21, %f41;
	st.shared.f32 	[%r48+4], %f44;
	mul.f32 	%f45, %f43, 0f3E800000;
	st.shared.f32 	[%r48+12], %f45;
	add.f32 	%f46, %f21, %f43;
	st.shared.f32 	[%r48+8], %f46;
	add.s32 	%r100, %r100, 4;
$L__BB8_8:
	setp.eq.s32 	%p7, %r9, 0;
	@%p7 bra 	$L__BB8_13;
	setp.eq.s32 	%p8, %r9, 1;
	@%p8 bra 	$L__BB8_11;
	shl.b32 	%r49, %r100, 2;
	mov.u32 	%r50, _ZZN7cugraph6detail15RepulsionKernelEfffPKiS2_S2_PKfS4_PfS5_fiiiS4_S2_E2dq;
	add.s32 	%r51, %r50, %r49;
	ld.shared.f32 	%f47, [%r51+-4];
	mul.f32 	%f48, %f47, 0f3E800000;
	add.f32 	%f49, %f21, %f47;
	st.shared.f32 	[%r51+-4], %f49;
	mul.f32 	%f50, %f48, 0f3E800000;
	st.shared.f32 	[%r51+4], %f50;
	add.f32 	%f51, %f21, %f48;
	st.shared.f32 	[%r51], %f51;
	add.s32 	%r100, %r100, 2;
$L__BB8_11:
	and.b32  	%r52, %r3, 1;
	setp.eq.b32 	%p9, %r52, 1;
	not.pred 	%p10, %p9;
	@%p10 bra 	$L__BB8_13;
	shl.b32 	%r53, %r100, 2;
	mov.u32 	%r54, _ZZN7cugraph6detail15RepulsionKernelEfffPKiS2_S2_PKfS4_PfS5_fiiiS4_S2_E2dq;
	add.s32 	%r55, %r54, %r53;
	ld.shared.f32 	%f52, [%r55+-4];
	mul.f32 	%f53, %f52, 0f3E800000;
	st.shared.f32 	[%r55], %f53;
	add.f32 	%f54, %f21, %f52;
	st.shared.f32 	[%r55+-4], %f54;
$L__BB8_13:
	shl.b32 	%r56, %r2, 2;
	mov.u32 	%r57, _ZZN7cugraph6detail15RepulsionKernelEfffPKiS2_S2_PKfS4_PfS5_fiiiS4_S2_E2dq;
	add.s32 	%r58, %r57, %r56;
	ld.shared.f32 	%f55, [%r58+-4];
	add.f32 	%f56, %f21, %f55;
	st.shared.f32 	[%r58+-4], %f56;
$L__BB8_14:
	ld.param.u32 	%r96, [_ZN7cugraph6detail15RepulsionKernelEfffPKiS2_S2_PKfS4_PfS5_fiiiS4_S2__param_12];
	bar.sync 	0;
	shl.b32 	%r59, %r1, 2;
	and.b32  	%r60, %r59, 124;
	mov.u32 	%r61, _ZZN7cugraph6detail15RepulsionKernelEfffPKiS2_S2_PKfS4_PfS5_fiiiS4_S2_E2dq;
	add.s32 	%r62, %r61, %r60;
	ld.shared.f32 	%f57, [%r62];
	add.s32 	%r63, %r61, %r59;
	st.shared.f32 	[%r63], %f57;
	membar.cta;
	add.s32 	%r14, %r96, 4;
	mov.u32 	%r64, %ctaid.x;
	mov.u32 	%r65, %ntid.x;
	mad.lo.s32 	%r102, %r64, %r65, %r1;
	setp.ge.s32 	%p11, %r102, %r38;
	@%p11 bra 	$L__BB8_34;
	ld.param.u64 	%rd37, [_ZN7cugraph6detail15RepulsionKernelEfffPKiS2_S2_PKfS4_PfS5_fiiiS4_S2__param_4];
	cvta.to.global.u64 	%rd4, %rd37;
$L__BB8_16:
	ld.param.u64 	%rd36, [_ZN7cugraph6detail15RepulsionKernelEfffPKiS2_S2_PKfS4_PfS5_fiiiS4_S2__param_3];
	cvta.to.global.u64 	%rd16, %rd36;
	mul.wide.s32 	%rd17, %r102, 4;
	add.s64 	%rd18, %rd16, %rd17;
	ld.global.nc.u32 	%r66, [%rd18];
	setp.lt.s32 	%p12, %r66, 0;
	setp.ge.s32 	%p13, %r66, %r14;
	or.pred  	%p14, %p12, %p13;
	@%p14 bra 	$L__BB8_33;
	and.b32  	%r103, %r1, 992;
	setp.ne.s32 	%p15, %r103, %r1;
	mul.wide.u32 	%rd19, %r66, 4;
	add.s64 	%rd20, %rd3, %rd19;
	ld.global.nc.f32 	%f5, [%rd20];
	add.s64 	%rd21, %rd2, %rd19;
	ld.global.nc.f32 	%f6, [%rd21];
	@%p15 bra 	$L__BB8_19;
	ld.param.u32 	%r97, [_ZN7cugraph6detail15RepulsionKernelEfffPKiS2_S2_PKfS4_PfS5_fiiiS4_S2__param_12];
	shl.b32 	%r67, %r1, 2;
	mov.u32 	%r68, _ZZN7cugraph6detail15RepulsionKernelEfffPKiS2_S2_PKfS4_PfS5_fiiiS4_S2_E3pos;
	add.s32 	%r69, %r68, %r67;
	mov.b32 	%r70, 0;
	st.shared.u32 	[%r69], %r70;
	mov.u32 	%r71, _ZZN7cugraph6detail15RepulsionKernelEfffPKiS2_S2_PKfS4_PfS5_fiiiS4_S2_E4node;
	add.s32 	%r72, %r71, %r67;
	st.shared.u32 	[%r72], %r97;
$L__BB8_19:
	mov.f32 	%f81, 0f00000000;
	add.s64 	%rd28, %rd1, %rd19;
	mov.f32 	%f82, %f81;
$L__BB8_20:
	shl.b32 	%r73, %r103, 2;
	mov.u32 	%r74, _ZZN7cugraph6detail15RepulsionKernelEfffPKiS2_S2_PKfS4_PfS5_fiiiS4_S2_E3pos;
	add.s32 	%r75, %r74, %r73;
	ld.shared.u32 	%r105, [%r75];
	setp.gt.s32 	%p16, %r105, 3;
	setp.gt.s32 	%p17, %r103, 1023;
	or.pred  	%p18, %p16, %p17;
	mov.u32 	%r110, %r103;
	@%p18 bra 	$L__BB8_31;
	mov.u32 	%r77, _ZZN7cugraph6detail15RepulsionKernelEfffPKiS2_S2_PKfS4_PfS5_fiiiS4_S2_E4node;
	add.s32 	%r78, %r77, %r73;
	ld.shared.u32 	%r104, [%r78];
	mov.u32 	%r110, %r103;
$L__BB8_22:
	add.s32 	%r25, %r105, 1;
	add.s32 	%r26, %r104, %r105;
	setp.lt.s32 	%p19, %r26, 0;
	setp.ge.s32 	%p20, %r26, %r14;
	or.pred  	%p21, %p19, %p20;
	@%p21 bra 	$L__BB8_31;
	mul.wide.u32 	%rd22, %r26, 4;
	add.s64 	%rd23, %rd4, %rd22;
	ld.global.nc.u32 	%r27, [%rd23];
	setp.lt.s32 	%p22, %r27, 0;
	setp.gt.s32 	%p23, %r27, %r36;
	or.pred  	%p24, %p22, %p23;
	@%p24 bra 	$L__BB8_31;
	mul.wide.u32 	%rd24, %r27, 4;
	add.s64 	%rd25, %rd3, %rd24;
	ld.global.nc.f32 	%f59, [%rd25];
	sub.f32 	%f11, %f5, %f59;
	add.s64 	%rd26, %rd2, %rd24;
	ld.global.nc.f32 	%f60, [%rd26];
	sub.f32 	%f12, %f6, %f60;
	mul.f32 	%f61, %f12, %f12;
	fma.rn.f32 	%f62, %f11, %f11, %f61;
	add.f32 	%f13, %f21, %f62;
	setp.lt.s32 	%p25, %r27, %r38;
	@%p25 bra 	$L__BB8_26;
	// begin inline asm
	activemask.b32 %r79;
	// end inline asm
	shl.b32 	%r80, %r110, 2;
	mov.u32 	%r81, _ZZN7cugraph6detail15RepulsionKernelEfffPKiS2_S2_PKfS4_PfS5_fiiiS4_S2_E2dq;
	add.s32 	%r82, %r81, %r80;
	ld.shared.f32 	%f63, [%r82];
	setp.ge.f32 	%p26, %f13, %f63;
	vote.sync.all.pred 	%p27, %p26, %r79;
	not.pred 	%p28, %p27;
	@%p28 bra 	$L__BB8_27;
$L__BB8_26:
	ld.global.nc.u32 	%r91, [%rd28];
	cvt.rn.f32.s32 	%f64, %r91;
	mul.f32 	%f65, %f20, %f64;
	mul.wide.u32 	%rd29, %r27, 4;
	add.s64 	%rd30, %rd1, %rd29;
	ld.global.nc.u32 	%r92, [%rd30];
	cvt.rn.f32.s32 	%f66, %r92;
	mul.f32 	%f67, %f65, %f66;
	div.approx.f32 	%f68, %f67, %f13;
	fma.rn.f32 	%f81, %f11, %f68, %f81;
	fma.rn.f32 	%f82, %f12, %f68, %f82;
	mov.u32 	%r105, %r25;
	bra.uni 	$L__BB8_30;
$L__BB8_27:
	and.b32  	%r84, %r1, 992;
	setp.ne.s32 	%p29, %r84, %r1;
	@%p29 bra 	$L__BB8_29;
	mov.u32 	%r86, _ZZN7cugraph6detail15RepulsionKernelEfffPKiS2_S2_PKfS4_PfS5_fiiiS4_S2_E3pos;
	add.s32 	%r87, %r86, %r80;
	st.shared.u32 	[%r87], %r25;
	mov.u32 	%r88, _ZZN7cugraph6detail15RepulsionKernelEfffPKiS2_S2_PKfS4_PfS5_fiiiS4_S2_E4node;
	add.s32 	%r89, %r88, %r80;
	st.shared.u32 	[%r89], %r104;
$L__BB8_29:
	add.s32 	%r110, %r110, 1;
	shl.b32 	%r104, %r27, 2;
	mov.b32 	%r105, 0;
$L__BB8_30:
	setp.lt.s32 	%p30, %r105, 4;
	setp.lt.s32 	%p31, %r110, 1024;
	and.pred  	%p32, %p30, %p31;
	@%p32 bra 	$L__BB8_22;
$L__BB8_31:
	add.s32 	%r103, %r110, -1;
	and.b32  	%r93, %r1, 992;
	setp.gt.s32 	%p33, %r110, %r93;
	@%p33 bra 	$L__BB8_20;
	ld.param.u64 	%rd39, [_ZN7cugraph6detail15RepulsionKernelEfffPKiS2_S2_PKfS4_PfS5_fiiiS4_S2__param_9];
	ld.param.u64 	%rd38, [_ZN7cugraph6detail15RepulsionKernelEfffPKiS2_S2_PKfS4_PfS5_fiiiS4_S2__param_8];
	cvta.to.global.u64 	%rd31, %rd38;
	mul.wide.u32 	%rd32, %r66, 4;
	add.s64 	%rd33, %rd31, %rd32;
	ld.global.f32 	%f69, [%rd33];
	add.f32 	%f70, %f81, %f69;
	st.global.f32 	[%rd33], %f70;
	cvta.to.global.u64 	%rd34, %rd39;
	add.s64 	%rd35, %rd34, %rd32;
	ld.global.f32 	%f71, [%rd35];
	add.f32 	%f72, %f82, %f71;
	st.global.f32 	[%rd35], %f72;
$L__BB8_33:
	mov.u32 	%r94, %ntid.x;
	mov.u32 	%r95, %nctaid.x;
	mad.lo.s32 	%r102, %r94, %r95, %r102;
	setp.lt.s32 	%p34, %r102, %r38;
	@%p34 bra 	$L__BB8_16;
$L__BB8_34:
	ret;

}
	// .globl	_ZN7cugraph6detail15apply_forces_bhEPfS1_PKfS3_S3_S3_S1_S1_S3_fi
.visible .entry _ZN7cugraph6detail15apply_forces_bhEPfS1_PKfS3_S3_S3_S1_S1_S3_fi(
	.param .u64 .ptr .align 1 _ZN7cugraph6detail15apply_forces_bhEPfS1_PKfS3_S3_S3_S1_S1_S3_fi_param_0,
	.param .u64 .ptr .align 1 _ZN7cugraph6detail15apply_forces_bhEPfS1_PKfS3_S3_S3_S1_S1_S3_fi_param_1,
	.param .u64 .ptr .align 1 _ZN7cugraph6detail15apply_forces_bhEPfS1_PKfS3_S3_S3_S1_S1_S3_fi_param_2,
	.param .u64 .ptr .align 1 _ZN7cugraph6detail15apply_forces_bhEPfS1_PKfS3_S3_S3_S1_S1_S3_fi_param_3,
	.param .u64 .ptr .align 1 _ZN7cugraph6detail15apply_forces_bhEPfS1_PKfS3_S3_S3_S1_S1_S3_fi_param_4,
	.param .u64 .ptr .align 1 _ZN7cugraph6detail15apply_forces_bhEPfS1_PKfS3_S3_S3_S1_S1_S3_fi_param_5,
	.param .u64 .ptr .align 1 _ZN7cugraph6detail15apply_forces_bhEPfS1_PKfS3_S3_S3_S1_S1_S3_fi_param_6,
	.param .u64 .ptr .align 1 _ZN7cugraph6detail15apply_forces_bhEPfS1_PKfS3_S3_S3_S1_S1_S3_fi_param_7,
	.param .u64 .ptr .align 1 _ZN7cugraph6detail15apply_forces_bhEPfS1_PKfS3_S3_S3_S1_S1_S3_fi_param_8,
	.param .f32 _ZN7cugraph6detail15apply_forces_bhEPfS1_PKfS3_S3_S3_S1_S1_S3_fi_param_9,
	.param .u32 _ZN7cugraph6detail15apply_forces_bhEPfS1_PKfS3_S3_S3_S1_S1_S3_fi_param_10
)
.maxntid 1024
.minnctapersm 2
{
	.reg .pred 	%p<3>;
	.reg .b32 	%r<11>;
	.reg .b32 	%f<16>;
	.reg .b64 	%rd<38>;
	.reg .b64 	%fd<5>;

	ld.param.f32 	%f1, [_ZN7cugraph6detail15apply_forces_bhEPfS1_PKfS3_S3_S3_S1_S1_S3_fi_param_9];
	ld.param.u32 	%r6, [_ZN7cugraph6detail15apply_forces_bhEPfS1_PKfS3_S3_S3_S1_S1_S3_fi_param_10];
	mov.u32 	%r7, %tid.x;
	mov.u32 	%r8, %ctaid.x;
	mov.u32 	%r1, %ntid.x;
	mad.lo.s32 	%r10, %r8, %r1, %r7;
	setp.ge.s32 	%p1, %r10, %r6;
	@%p1 bra 	$L__BB9_3;
	ld.param.u64 	%rd37, [_ZN7cugraph6detail15apply_forces_bhEPfS1_PKfS3_S3_S3_S1_S1_S3_fi_param_8];
	ld.param.u64 	%rd36, [_ZN7cugraph6detail15apply_forces_bhEPfS1_PKfS3_S3_S3_S1_S1_S3_fi_param_7];
	ld.param.u64 	%rd35, [_ZN7cugraph6detail15apply_forces_bhEPfS1_PKfS3_S3_S3_S1_S1_S3_fi_param_6];
	ld.param.u64 	%rd34, [_ZN7cugraph6detail15apply_forces_bhEPfS1_PKfS3_S3_S3_S1_S1_S3_fi_param_5];
	ld.param.u64 	%rd33, [_ZN7cugraph6detail15apply_forces_bhEPfS1_PKfS3_S3_S3_S1_S1_S3_fi_param_4];
	ld.param.u64 	%rd32, [_ZN7cugraph6detail15apply_forces_bhEPfS1_PKfS3_S3_S3_S1_S1_S3_fi_param_3];
	ld.param.u64 	%rd30, [_ZN7cugraph6detail15apply_forces_bhEPfS1_PKfS3_S3_S3_S1_S1_S3_fi_param_1];
	ld.param.u64 	%rd29, [_ZN7cugraph6detail15apply_forces_bhEPfS1_PKfS3_S3_S3_S1_S1_S3_fi_param_0];
	cvt.f64.f32 	%fd1, %f1;
	mov.u32 	%r9, %nctaid.x;
	mul.lo.s32 	%r3, %r9, %r1;
	cvta.to.global.u64 	%rd1, %rd33;
	cvta.to.global.u64 	%rd2, %rd34;
	cvta.to.global.u64 	%rd3, %rd32;
	cvta.to.global.u64 	%rd4, %rd35;
	cvta.to.global.u64 	%rd5, %rd36;
	cvta.to.global.u64 	%rd6, %rd37;
	cvta.to.global.u64 	%rd7, %rd29;
	cvta.to.global.u64 	%rd8, %rd30;
$L__BB9_2:
	ld.param.u64 	%rd31, [_ZN7cugraph6detail15apply_forces_bhEPfS1_PKfS3_S3_S3_S1_S1_S3_fi_param_2];
	mul.wide.s32 	%rd18, %r10, 4;
	add.s64 	%rd19, %rd1, %rd18;
	ld.global.nc.f32 	%f2, [%rd19];
	cvta.to.global.u64 	%rd20, %rd31;
	add.s64 	%rd21, %rd20, %rd18;
	ld.global.nc.f32 	%f3, [%rd21];
	add.f32 	%f4, %f2, %f3;
	add.s64 	%rd22, %rd2, %rd18;
	ld.global.nc.f32 	%f5, [%rd22];
	add.s64 	%rd23, %rd3, %rd18;
	ld.global.nc.f32 	%f6, [%rd23];
	add.f32 	%f7, %f5, %f6;
	add.s64 	%rd24, %rd4, %rd18;
	st.global.f32 	[%rd24], %f4;
	add.s64 	%rd25, %rd5, %rd18;
	st.global.f32 	[%rd25], %f7;
	add.s64 	%rd26, %rd6, %rd18;
	ld.global.nc.f32 	%f8, [%rd26];
	mul.f32 	%f9, %f1, %f8;
	sqrt.rn.f32 	%f10, %f9;
	cvt.f64.f32 	%fd2, %f10;
	add.f64 	%fd3, %fd2, 0d3FF0000000000000;
	div.rn.f64 	%fd4, %fd1, %fd3;
	cvt.rn.f32.f64 	%f11, %fd4;
	add.s64 	%rd27, %rd7, %rd18;
	ld.global.f32 	%f12, [%rd27];
	fma.rn.f32 	%f13, %f4, %f11, %f12;
	st.global.f32 	[%rd27], %f13;
	add.s64 	%rd28, %rd8, %rd18;
	ld.global.f32 	%f14, [%rd28];
	fma.rn.f32 	%f15, %f7, %f11, %f14;
	st.global.f32 	[%rd28], %f15;
	add.s32 	%r10, %r10, %r3;
	setp.lt.s32 	%p2, %r10, %r6;
	@%p2 bra 	$L__BB9_2;
$L__BB9_3:
	ret;

}


// ===== COMPILED SASS (sm_100) =====

	.target	sm_100

	.elftype	@"ET_EXEC"


//--------------------- .note.nv.tkinfo           --------------------------
	.section	.note.nv.tkinfo,"",@"SHT_NOTE"
	.sectionflags	@"SHF_NOTE_NV_TKINFO"
	.tkinfo
        /*0018*/ 	.word	0x00000002
        /*0030*/ 	.string	""
        /*0030*/ 	.string	"ptxas"
        /*0030*/ 	.string	"Cuda compilation tools, release 13.0, V13.0.88"
        /*0030*/ 	.string	"Build cuda_13.0.r13.0/compiler.36424714_0"
        /*0030*/ 	.string	"-arch sm_100 -m 64 "



//--------------------- .note.nv.cuinfo           --------------------------
	.section	.note.nv.cuinfo,"",@"SHT_NOTE"
	.sectionflags	@"SHF_NOTE_NV_CUINFO"
        /*0018*/ 	.short	0x0002
        /*001a*/ 	.short	0x0064
        /*001c*/ 	.short	0x0082
	.zero		2


//--------------------- .nv.info                  --------------------------
	.section	.nv.info,"",@"SHT_CUDA_INFO"
	.align	4


	//----- nvinfo : EIATTR_REGCOUNT
	.align		4
        /*0000*/ 	.byte	0x04, 0x2f
        /*0002*/ 	.short	(.L_1 - .L_0)
	.align		4
.L_0:
        /*0004*/ 	.word	index@(_ZN7cugraph6detail20InitializationKernelEPjPiPf)
        /*0008*/ 	.word	0x0000000c


	//----- nvinfo : EIATTR_FRAME_SIZE
	.align		4
.L_1:
        /*000c*/ 	.byte	0x04, 0x11
        /*000e*/ 	.short	(.L_3 - .L_2)
	.align		4
.L_2:
        /*0010*/ 	.word	index@(_ZN7cugraph6detail20InitializationKernelEPjPiPf)
        /*0014*/ 	.word	0x00000000


	//----- nvinfo : EIATTR_REGCOUNT
	.align		4
.L_3:
        /*0018*/ 	.byte	0x04, 0x2f
        /*001a*/ 	.short	(.L_5 - .L_4)
	.align		4
.L_4:
        /*001c*/ 	.word	index@(_ZN7cugraph6detail11ResetKernelEPfPiiPKf)
        /*0020*/ 	.word	0x0000000e


	//----- nvinfo : EIATTR_FRAME_SIZE
	.align		4
.L_5:
        /*0024*/ 	.byte	0x04, 0x11
        /*0026*/ 	.short	(.L_7 - .L_6)
	.align		4
.L_6:
        /*0028*/ 	.word	index@(_ZN7cugraph6detail11ResetKernelEPfPiiPKf)
        /*002c*/ 	.word	0x00000000


	//----- nvinfo : EIATTR_REGCOUNT
	.align		4
.L_7:
        /*0030*/ 	.byte	0x04, 0x2f
        /*0032*/ 	.short	(.L_9 - .L_8)
	.align		4
.L_8:
        /*0034*/ 	.word	index@(_ZN7cugraph6detail17BoundingBoxKernelEPiS1_S1_PfS2_S2_S2_S2_S2_iiiPjS2_)
        /*0038*/ 	.word	0x00000028


	//----- nvinfo : EIATTR_FRAME_SIZE
	.align		4
.L_9:
        /*003c*/ 	.byte	0x04, 0x11
        /*003e*/ 	.short	(.L_11 - .L_10)
	.align		4
.L_10:
        /*0040*/ 	.word	index@(_ZN7cugraph6detail17BoundingBoxKernelEPiS1_S1_PfS2_S2_S2_S2_S2_iiiPjS2_)
        /*0044*/ 	.word	0x00000000


	//----- nvinfo : EIATTR_REGCOUNT
	.align		4
.L_11:
        /*0048*/ 	.byte	0x04, 0x2f
        /*004a*/ 	.short	(.L_13 - .L_12)
	.align		4
.L_12:
        /*004c*/ 	.word	index@(_ZN7cugraph6detail12ClearKernel1EPiii)
        /*0050*/ 	.word	0x00000012


	//----- nvinfo : EIATTR_FRAME_SIZE
	.align		4
.L_13:
        /*0054*/ 	.byte	0x04, 0x11
        /*0056*/ 	.short	(.L_15 - .L_14)
	.align		4
.L_14:
        /*0058*/ 	.word	index@(_ZN7cugraph6detail12ClearKernel1EPiii)
        /*005c*/ 	.word	0x00000000


	//----- nvinfo : EIATTR_REGCOUNT
	.align		4
.L_15:
        /*0060*/ 	.byte	0x04, 0x2f
        /*0062*/ 	.short	(.L_17 - .L_16)
	.align		4
.L_16:
        /*0064*/ 	.word	index@(_ZN7cugraph6detail18TreeBuildingKernelEPiPKfS3_iiS1_S1_S3_)
        /*0068*/ 	.word	0x00000024


	//----- nvinfo : EIATTR_FRAME_SIZE
	.align		4
.L_17:
        /*006c*/ 	.byte	0x04, 0x11
        /*006e*/ 	.short	(.L_19 - .L_18)
	.align		4
.L_18:
        /*0070*/ 	.word	index@(_ZN7cugraph6detail18TreeBuildingKernelEPiPKfS3_iiS1_S1_S3_)
        /*0074*/ 	.word	0x00000000


	//----- nvinfo : EIATTR_REGCOUNT
	.align		4
.L_19:
        /*0078*/ 	.byte	0x04, 0x2f
        /*007a*/ 	.short	(.L_21 - .L_20)
	.align		4
.L_20:
        /*007c*/ 	.word	index@(_ZN7cugraph6detail12ClearKernel2EPiS1_iPKi)
        /*0080*/ 	.word	0x0000001c


	//----- nvinfo : EIATTR_FRAME_SIZE
	.align		4
.L_21:
        /*0084*/ 	.byte	0x04, 0x11
        /*0086*/ 	.short	(.L_23 - .L_22)
	.align		4
.L_22:
        /*0088*/ 	.word	index@(_ZN7cugraph6detail12ClearKernel2EPiS1_iPKi)
        /*008c*/ 	.word	0x00000000


	//----- nvinfo : EIATTR_REGCOUNT
	.align		4
.L_23:
        /*0090*/ 	.byte	0x04, 0x2f
        /*0092*/ 	.short	(.L_25 - .L_24)
	.align		4
.L_24:
        /*0094*/ 	.word	index@(_ZN7cugraph6detail19SummarizationKernelEPiPKiPViPfS6_iiS3_)
        /*0098*/ 	.word	0x00000028


	//----- nvinfo : EIATTR_FRAME_SIZE
	.align		4
.L_25:
        /*009c*/ 	.byte	0x04, 0x11
        /*009e*/ 	.short	(.L_27 - .L_26)
	.align		4
.L_26:
        /*00a0*/ 	.word	index@($__internal_2_$__cuda_sm20_rcp_rn_f32_slowpath)
        /*00a4*/ 	.word	0x00000000


	//----- nvinfo : EIATTR_FRAME_SIZE
	.align		4
.L_27:
        /*00a8*/ 	.byte	0x04, 0x11
        /*00aa*/ 	.short	(.L_29 - .L_28)
	.align		4
.L_28:
        /*00ac*/ 	.word	index@(_ZN7cugraph6detail19SummarizationKernelEPiPKiPViPfS6_iiS3_)
        /*00b0*/ 	.word	0x00000000


	//----- nvinfo : EIATTR_REGCOUNT
	.align		4
.L_29:
        /*00b4*/ 	.byte	0x04, 0x2f
        /*00b6*/ 	.short	(.L_31 - .L_30)
	.align		4
.L_30:
        /*00b8*/ 	.word	index@(_ZN7cugraph6detail10SortKernelEPiPKiPViS1_iiS3_)
        /*00bc*/ 	.word	0x00000018


	//----- nvinfo : EIATTR_FRAME_SIZE
	.align		4
.L_31:
        /*00c0*/ 	.byte	0x04, 0x11
        /*00c2*/ 	.short	(.L_33 - .L_32)
	.align		4
.L_32:
        /*00c4*/ 	.word	index@(_ZN7cugraph6detail10SortKernelEPiPKiPViS1_iiS3_)
        /*00c8*/ 	.word	0x00000000


	//----- nvinfo : EIATTR_REGCOUNT
	.align		4
.L_33:
        /*00cc*/ 	.byte	0x04, 0x2f
        /*00ce*/ 	.short	(.L_35 - .L_34)
	.align		4
.L_34:
        /*00d0*/ 	.word	index@(_ZN7cugraph6detail15RepulsionKernelEfffPKiS2_S2_PKfS4_PfS5_fiiiS4_S2_)
        /*00d4*/ 	.word	0x00000020


	//----- nvinfo : EIATTR_FRAME_SIZE
	.align		4
.L_35:
        /*00d8*/ 	.byte	0x04, 0x11
        /*00da*/ 	.short	(.L_37 - .L_36)
	.align		4
.L_36:
        /*00dc*/ 	.word	index@(_ZN7cugraph6detail15RepulsionKernelEfffPKiS2_S2_PKfS4_PfS5_fiiiS4_S2_)
        /*00e0*/ 	.word	0x00000000


	//----- nvinfo : EIATTR_REGCOUNT
	.align		4
.L_37:
        /*00e4*/ 	.byte	0x04, 0x2f
        /*00e6*/ 	.short	(.L_39 - .L_38)
	.align		4
.L_38:
        /*00e8*/ 	.word	index@(_ZN7cugraph6detail15apply_forces_bhEPfS1_PKfS3_S3_S3_S1_S1_S3_fi)
        /*00ec*/ 	.word	0x00000020


	//----- nvinfo : EIATTR_FRAME_SIZE
	.align		4
.L_39:
        /*00f0*/ 	.byte	0x04, 0x11
        /*00f2*/ 	.short	(.L_41 - .L_40)
	.align		4
.L_40:
        /*00f4*/ 	.word	index@($__internal_1_$__cuda_sm20_sqrt_rn_f32_slowpath)
        /*00f8*/ 	.word	0x00000000


	//----- nvinfo : EIATTR_FRAME_SIZE
	.align		4
.L_41:
        /*00fc*/ 	.byte	0x04, 0x11
        /*00fe*/ 	.short	(.L_43 - .L_42)
	.align		4
.L_42:
        /*0100*/ 	.word	index@($__internal_0_$__cuda_sm20_div_rn_f64_full)
        /*0104*/ 	.word	0x00000000


	//----- nvinfo : EIATTR_FRAME_SIZE
	.align		4
.L_43:
        /*0108*/ 	.byte	0x04, 0x11
        /*010a*/ 	.short	(.L_45 - .L_44)
	.align		4
.L_44:
        /*010c*/ 	.word	index@(_ZN7cugraph6detail15apply_forces_bhEPfS1_PKfS3_S3_S3_S1_S1_S3_fi)
        /*0110*/ 	.word	0x00000000


	//----- nvinfo : EIATTR_MIN_STACK_SIZE
	.align		4
.L_45:
        /*0114*/ 	.byte	0x04, 0x12
        /*0116*/ 	.short	(.L_47 - .L_46)
	.align		4
.L_46:
        /*0118*/ 	.word	index@(_ZN7cugraph6detail15apply_forces_bhEPfS1_PKfS3_S3_S3_S1_S1_S3_fi)
        /*011c*/ 	.word	0x00000000


	//----- nvinfo : EIATTR_MIN_STACK_SIZE
	.align		4
.L_47:
        /*0120*/ 	.byte	0x04, 0x12
        /*0122*/ 	.short	(.L_49 - .L_48)
	.align		4
.L_48:
        /*0124*/ 	.word	index@(_ZN7cugraph6detail15RepulsionKernelEfffPKiS2_S2_PKfS4_PfS5_fiiiS4_S2_)
        /*0128*/ 	.word	0x00000000


	//----- nvinfo : EIATTR_MIN_STACK_SIZE
	.align		4
.L_49:
        /*012c*/ 	.byte	0x04, 0x12
        /*012e*/ 	.short	(.L_51 - .L_50)
	.align		4
.L_50:
        /*0130*/ 	.word	index@(_ZN7cugraph6detail10SortKernelEPiPKiPViS1_iiS3_)
        /*0134*/ 	.word	0x00000000


	//----- nvinfo : EIATTR_MIN_STACK_SIZE
	.align		4
.L_51:
        /*0138*/ 	.byte	0x04, 0x12
        /*013a*/ 	.short	(.L_53 - .L_52)
	.align		4
.L_52:
        /*013c*/ 	.word	index@(_ZN7cugraph6detail19SummarizationKernelEPiPKiPViPfS6_iiS3_)
        /*0140*/ 	.word	0x00000000


	//----- nvinfo : EIATTR_MIN_STACK_SIZE
	.align		4
.L_53:
        /*0144*/ 	.byte	0x04, 0x12
        /*0146*/ 	.short	(.L_55 - .L_54)
	.align		4
.L_54:
        /*0148*/ 	.word	index@(_ZN7cugraph6detail12ClearKernel2EPiS1_iPKi)
        /*014c*/ 	.word	0x00000000


	//----- nvinfo : EIATTR_MIN_STACK_SIZE
	.align		4
.L_55:
        /*0150*/ 	.byte	0x04, 0x12
        /*0152*/ 	.short	(.L_57 - .L_56)
	.align		4
.L_56:
        /*0154*/ 	.word	index@(_ZN7cugraph6detail18TreeBuildingKernelEPiPKfS3_iiS1_S1_S3_)
        /*0158*/ 	.word	0x00000000


	//----- nvinfo : EIATTR_MIN_STACK_SIZE
	.align		4
.L_57:
        /*015c*/ 	.byte	0x04, 0x12
        /*015e*/ 	.short	(.L_59 - .L_58)
	.align		4
.L_58:
        /*0160*/ 	.word	index@(_ZN7cugraph6detail12ClearKernel1EPiii)
        /*0164*/ 	.word	0x00000000


	//----- nvinfo : EIATTR_MIN_STACK_SIZE
	.align		4
.L_59:
        /*0168*/ 	.byte	0x04, 0x12
        /*016a*/ 	.short	(.L_61 - .L_60)
	.align		4
.L_60:
        /*016c*/ 	.word	index@(_ZN7cugraph6detail17BoundingBoxKernelEPiS1_S1_PfS2_S2_S2_S2_S2_iiiPjS2_)
        /*0170*/ 	.word	0x00000000


	//----- nvinfo : EIATTR_MIN_STACK_SIZE
	.align		4
.L_61:
        /*0174*/ 	.byte	0x04, 0x12
        /*0176*/ 	.short	(.L_63 - .L_62)
	.align		4
.L_62:
        /*0178*/ 	.word	index@(_ZN7cugraph6detail11ResetKernelEPfPiiPKf)
        /*017c*/ 	.word	0x00000000


	//----- nvinfo : EIATTR_MIN_STACK_SIZE
	.align		4
.L_63:
        /*0180*/ 	.byte	0x04, 0x12
        /*0182*/ 	.short	(.L_65 - .L_64)
	.align		4
.L_64:
        /*0184*/ 	.word	index@(_ZN7cugraph6detail20InitializationKernelEPjPiPf)
        /*0188*/ 	.word	0x00000000
.L_65:


//--------------------- .nv.compat                --------------------------
	.section	.nv.compat,"",@"SHT_CUDA_COMPAT_INFO"
	.align	4
        /*0000*/ 	.byte	0x02, 0x09, 0x00, 0x00, 0x02, 0x02, 0x01, 0x00, 0x02, 0x05, 0x05, 0x00, 0x03, 0x07, 0x01, 0x01
        /*0010*/ 	.byte	0x02, 0x03, 0x00, 0x00, 0x02, 0x06, 0x01, 0x00, 0x04, 0x0b, 0x08, 0x00, 0x01, 0x00, 0x00, 0x00
        /*0020*/ 	.byte	0x00, 0x00, 0x00, 0x00


//--------------------- .nv.info._ZN7cugraph6detail15apply_forces_bhEPfS1_PKfS3_S3_S3_S1_S1_S3_fi --------------------------
	.section	.nv.info._ZN7cugraph6detail15apply_forces_bhEPfS1_PKfS3_S3_S3_S1_S1_S3_fi,"",@"SHT_CUDA_INFO"
	.sectionflags	@""
	.align	4


	//----- nvinfo : EIATTR_CUDA_API_VERSION
	.align		4
        /*0000*/ 	.byte	0x04, 0x37
        /*0002*/ 	.short	(.L_67 - .L_66)
.L_66:
        /*0004*/ 	.word	0x00000082


	//----- nvinfo : EIATTR_KPARAM_INFO
	.align		4
.L_67:
        /*0008*/ 	.byte	0x04, 0x17
        /*000a*/ 	.short	(.L_69 - .L_68)
.L_68:
        /*000c*/ 	.word	0x00000000
        /*0010*/ 	.short	0x000a
        /*0012*/ 	.short	0x004c
        /*0014*/ 	.byte	0x00, 0xf0, 0x11, 0x00


	//----- nvinfo : EIATTR_KPARAM_INFO
	.align		4
.L_69:
        /*0018*/ 	.byte	0x04, 0x17
        /*001a*/ 	.short	(.L_71 - .L_70)
.L_70:
        /*001c*/ 	.word	0x00000000
        /*0020*/ 	.short	0x0009
        /*0022*/ 	.short	0x0048
        /*0024*/ 	.byte	0x00, 0xf0, 0x11, 0x00


	//----- nvinfo : EIATTR_KPARAM_INFO
	.align		4
.L_71:
        /*0028*/ 	.byte	0x04, 0x17
        /*002a*/ 	.short	(.L_73 - .L_72)
.L_72:
        /*002c*/ 	.word	0x00000000
        /*0030*/ 	.short	0x0008
        /*0032*/ 	.short	0x0040
        /*0034*/ 	.byte	0x00, 0xf5, 0x21, 0x00


	//----- nvinfo : EIATTR_KPARAM_INFO
	.align		4
.L_73:
        /*0038*/ 	.byte	0x04, 0x17
        /*003a*/ 	.short	(.L_75 - .L_74)
.L_74:
        /*003c*/ 	.word	0x00000000
        /*0040*/ 	.short	0x0007
        /*0042*/ 	.short	0x0038
        /*0044*/ 	.byte	0x00, 0xf5, 0x21, 0x00


	//----- nvinfo : EIATTR_KPARAM_INFO
	.align		4
.L_75:
        /*0048*/ 	.byte	0x04, 0x17
        /*004a*/ 	.short	(.L_77 - .L_76)
.L_76:
        /*004c*/ 	.word	0x00000000
        /*0050*/ 	.short	0x0006
        /*0052*/ 	.short	0x0030
        /*0054*/ 	.byte	0x00, 0xf5, 0x21, 0x00


	//----- nvinfo : EIATTR_KPARAM_INFO
	.align		4
.L_77:
        /*0058*/ 	.byte	0x04, 0x17
        /*005a*/ 	.short	(.L_79 - .L_78)
.L_78:
        /*005c*/ 	.word	0x00000000
        /*0060*/ 	.short	0x0005
        /*0062*/ 	.short	0x0028
        /*0064*/ 	.byte	0x00, 0xf5, 0x21, 0x00


	//----- nvinfo : EIATTR_KPARAM_INFO
	.align		4
.L_79:
        /*0068*/ 	.byte	0x04, 0x17
        /*006a*/ 	.short	(.L_81 - .L_80)
.L_80:
        /*006c*/ 	.word	0x00000000
        /*0070*/ 	.short	0x0004
        /*0072*/ 	.short	0x0020
        /*0074*/ 	.byte	0x00, 0xf5, 0x21, 0x00


	//----- nvinfo : EIATTR_KPARAM_INFO
	.align		4
.L_81:
        /*0078*/ 	.byte	0x04, 0x17
        /*007a*/ 	.short	(.L_83 - .L_82)
.L_82:
        /*007c*/ 	.word	0x00000000
        /*0080*/ 	.short	0x0003
        /*0082*/ 	.short	0x0018
        /*0084*/ 	.byte	0x00, 0xf5, 0x21, 0x00


	//----- nvinfo : EIATTR_KPARAM_INFO
	.align		4
.L_83:
        /*0088*/ 	.byte	0x04, 0x17
        /*008a*/ 	.short	(.L_85 - .L_84)
.L_84:
        /*008c*/ 	.word	0x00000000
        /*0090*/ 	.short	0x0002
        /*0092*/ 	.short	0x0010
        /*0094*/ 	.byte	0x00, 0xf5, 0x21, 0x00


	//----- nvinfo : EIATTR_KPARAM_INFO
	.align		4
.L_85:
        /*0098*/ 	.byte	0x04, 0x17
        /*009a*/ 	.short	(.L_87 - .L_86)
.L_86:
        /*009c*/ 	.word	0x00000000
        /*00a0*/ 	.short	0x0001
        /*00a2*/ 	.short	0x0008
        /*00a4*/ 	.byte	0x00, 0xf5, 0x21, 0x00


	//----- nvinfo : EIATTR_KPARAM_INFO
	.align		4
.L_87:
        /*00a8*/ 	.byte	0x04, 0x17
        /*00aa*/ 	.short	(.L_89 - .L_88)
.L_88:
        /*00ac*/ 	.word	0x00000000
        /*00b0*/ 	.short	0x0000
        /*00b2*/ 	.short	0x0000
        /*00b4*/ 	.byte	0x00, 0xf5, 0x21, 0x00


	//----- nvinfo : EIATTR_SPARSE_MMA_MASK
	.align		4
.L_89:
        /*00b8*/ 	.byte	0x03, 0x50
        /*00ba*/ 	.short	0x0000


	//----- nvinfo : EIATTR_MAXREG_COUNT
	.align		4
        /*00bc*/ 	.byte	0x03, 0x1b
        /*00be*/ 	.short	0x0020


	//----- nvinfo : EIATTR_MERCURY_ISA_VERSION
	.align		4
        /*00c0*/ 	.byte	0x03, 0x5f
        /*00c2*/ 	.short	0x0101


	//----- nvinfo : EIATTR_VRC_CTA_INIT_COUNT
	.align		4
        /*00c4*/ 	.byte	0x02, 0x4a
	.zero		1
	.zero		1


	//----- nvinfo : EIATTR_EXIT_INSTR_OFFSETS
	.align		4
        /*00c8*/ 	.byte	0x04, 0x1c
        /*00ca*/ 	.short	(.L_91 - .L_90)


	//   ....[0]....
.L_90:
        /*00cc*/ 	.word	0x00000070


	//   ....[1]....
        /*00d0*/ 	.word	0x00000560


	//----- nvinfo : EIATTR_MAX_THREADS
	.align		4
.L_91:
        /*00d4*/ 	.byte	0x04, 0x05
        /*00d6*/ 	.short	(.L_93 - .L_92)
.L_92:
        /*00d8*/ 	.word	0x00000400
        /*00dc*/ 	.word	0x00000001
        /*00e0*/ 	.word	0x00000001


	//----- nvinfo : EIATTR_CRS_STACK_SIZE
	.align		4
.L_93:
        /*00e4*/ 	.byte	0x04, 0x1e
        /*00e6*/ 	.short	(.L_95 - .L_94)
.L_94:
        /*00e8*/ 	.word	0x00000000


	//----- nvinfo : EIATTR_CBANK_PARAM_SIZE
	.align		4
.L_95:
        /*00ec*/ 	.byte	0x03, 0x19
        /*00ee*/ 	.short	0x0050


	//----- nvinfo : EIATTR_PARAM_CBANK
	.align		4
        /*00f0*/ 	.byte	0x04, 0x0a
        /*00f2*/ 	.short	(.L_97 - .L_96)
	.align		4
.L_96:
        /*00f4*/ 	.word	index@(.nv.constant0._ZN7cugraph6detail15apply_forces_bhEPfS1_PKfS3_S3_S3_S1_S1_S3_fi)
        /*00f8*/ 	.short	0x0380
        /*00fa*/ 	.short	0x0050


	//----- nvinfo : EIATTR_SW_WAR
	.align		4
.L_97:
        /*00fc*/ 	.byte	0x04, 0x36
        /*00fe*/ 	.short	(.L_99 - .L_98)
.L_98:
        /*0100*/ 	.word	0x00000008
.L_99:


//--------------------- .nv.info._ZN7cugraph6detail15RepulsionKernelEfffPKiS2_S2_PKfS4_PfS5_fiiiS4_S2_ --------------------------
	.section	.nv.info._ZN7cugraph6detail15RepulsionKernelEfffPKiS2_S2_PKfS4_PfS5_fiiiS4_S2_,"",@"SHT_CUDA_INFO"
	.sectionflags	@""
	.align	4


	//----- nvinfo : EIATTR_CUDA_API_VERSION
	.align		4
        /*0000*/ 	.byte	0x04, 0x37
        /*0002*/ 	.short	(.L_101 - .L_100)
.L_100:
        /*0004*/ 	.word	0x00000082


	//----- nvinfo : EIATTR_KPARAM_INFO
	.align		4
.L_101:
        /*0008*/ 	.byte	0x04, 0x17
        /*000a*/ 	.short	(.L_103 - .L_102)
.L_102:
        /*000c*/ 	.word	0x00000000
        /*0010*/ 	.short	0x000f
        /*0012*/ 	.short	0x0060
        /*0014*/ 	.byte	0x00, 0xf5, 0x21, 0x00


	//----- nvinfo : EIATTR_KPARAM_INFO
	.align		4
.L_103:
        /*0018*/ 	.byte	0x04, 0x17
        /*001a*/ 	.short	(.L_105 - .L_104)
.L_104:
        /*001c*/ 	.word	0x00000000
        /*0020*/ 	.short	0x000e
        /*0022*/ 	.short	0x0058
        /*0024*/ 	.byte	0x00, 0xf5, 0x21, 0x00


	//----- nvinfo : EIATTR_KPARAM_INFO
	.align		4
.L_105:
        /*0028*/ 	.byte	0x04, 0x17
        /*002a*/ 	.short	(.L_107 - .L_106)
.L_106:
        /*002c*/ 	.word	0x00000000
        /*0030*/ 	.short	0x000d
        /*0032*/ 	.short	0x0054
        /*0034*/ 	.byte	0x00, 0xf0, 0x11, 0x00


	//----- nvinfo : EIATTR_KPARAM_INFO
	.align		4
.L_107:
        /*0038*/ 	.byte	0x04, 0x17
        /*003a*/ 	.short	(.L_109 - .L_108)
.L_108:
        /*003c*/ 	.word	0x00000000
        /*0040*/ 	.short	0x000c
        /*0042*/ 	.short	0x0050
        /*0044*/ 	.byte	0x00, 0xf0, 0x11, 0x00


	//----- nvinfo : EIATTR_KPARAM_INFO
	.align		4
.L_109:
        /*0048*/ 	.byte	0x04, 0x17
        /*004a*/ 	.short	(.L_111 - .L_110)
.L_110:
        /*004c*/ 	.word	0x00000000
        /*0050*/ 	.short	0x000b
        /*0052*/ 	.short	0x004c
        /*0054*/ 	.byte	0x00, 0xf0, 0x11, 0x00


	//----- nvinfo : EIATTR_KPARAM_INFO
	.align		4
.L_111:
        /*0058*/ 	.byte	0x04, 0x17
        /*005a*/ 	.short	(.L_113 - .L_112)
.L_112:
        /*005c*/ 	.word	0x00000000
        /*0060*/ 	.short	0x000a
        /*0062*/ 	.short	0x0048
        /*0064*/ 	.byte	0x00, 0xf0, 0x11, 0x00


	//----- nvinfo : EIATTR_KPARAM_INFO
	.align		4
.L_113:
        /*0068*/ 	.byte	0x04, 0x17
        /*006a*/ 	.short	(.L_115 - .L_114)
.L_114:
        /*006c*/ 	.word	0x00000000
        /*0070*/ 	.short	0x0009
        /*0072*/ 	.short	0x0040
        /*0074*/ 	.byte	0x00, 0xf5, 0x21, 0x00


	//----- nvinfo : EIATTR_KPARAM_INFO
	.align		4
.L_115:
        /*0078*/ 	.byte	0x04, 0x17
        /*007a*/ 	.short	(.L_117 - .L_116)
.L_116:
        /*007c*/ 	.word	0x00000000
        /*0080*/ 	.short	0x0008
        /*0082*/ 	.short	0x0038
        /*0084*/ 	.byte	0x00, 0xf5, 0x21, 0x00


	//----- nvinfo : EIATTR_KPARAM_INFO
	.align		4
.L_117:
        /*0088*/ 	.byte	0x04, 0x17
        /*008a*/ 	.short	(.L_119 - .L_118)
.L_118:
        /*008c*/ 	.word	0x00000000
        /*0090*/ 	.short	0x0007
        /*0092*/ 	.short	0x0030
        /*0094*/ 	.byte	0x00, 0xf5, 0x21, 0x00


	//----- nvinfo : EIATTR_KPARAM_INFO
	.align		4
.L_119:
        /*0098*/ 	.byte	0x04, 0x17
        /*009a*/ 	.short	(.L_121 - .L_120)
.L_120:
        /*009c*/ 	.word	0x00000000
        /*00a0*/ 	.short	0x0006
        /*00a2*/ 	.short	0x0028
        /*00a4*/ 	.byte	0x00, 0xf5, 0x21, 0x00


	//----- nvinfo : EIATTR_KPARAM_INFO
	.align		4
.L_121:
        /*00a8*/ 	.byte	0x04, 0x17
        /*00aa*/ 	.short	(.L_123 - .L_122)
.L_122:
        /*00ac*/ 	.word	0x00000000
        /*00b0*/ 	.short	0x0005
        /*00b2*/ 	.short	0x0020
        /*00b4*/ 	.byte	0x00, 0xf5, 0x21, 0x00


	//----- nvinfo : EIATTR_KPARAM_INFO
	.align		4
.L_123:
        /*00b8*/ 	.byte	0x04, 0x17
        /*00ba*/ 	.short	(.L_125 - .L_124)
.L_124:
        /*00bc*/ 	.word	0x00000000
        /*00c0*/ 	.short	0x0004
        /*00c2*/ 	.short	0x0018
        /*00c4*/ 	.byte	0x00, 0xf5, 0x21, 0x00


	//----- nvinfo : EIATTR_KPARAM_INFO
	.align		4
.L_125:
        /*00c8*/ 	.byte	0x04, 0x17
        /*00ca*/ 	.short	(.L_127 - .L_126)
.L_126:
        /*00cc*/ 	.word	0x00000000
        /*00d0*/ 	.short	0x0003
        /*00d2*/ 	.short	0x0010
        /*00d4*/ 	.byte	0x00, 0xf5, 0x21, 0x00


	//----- nvinfo : EIATTR_KPARAM_INFO
	.align		4
.L_127:
        /*00d8*/ 	.byte	0x04, 0x17
        /*00da*/ 	.short	(.L_129 - .L_128)
.L_128:
        /*00dc*/ 	.word	0x00000000
        /*00e0*/ 	.short	0x0002
        /*00e2*/ 	.short	0x0008
        /*00e4*/ 	.byte	0x00, 0xf0, 0x11, 0x00


	//----- nvinfo : EIATTR_KPARAM_INFO
	.align		4
.L_129:
        /*00e8*/ 	.byte	0x04, 0x17
        /*00ea*/ 	.short	(.L_131 - .L_130)
.L_130:
        /*00ec*/ 	.word	0x00000000
        /*00f0*/ 	.short	0x0001
        /*00f2*/ 	.short	0x0004
        /*00f4*/ 	.byte	0x00, 0xf0, 0x11, 0x00


	//----- nvinfo : EIATTR_KPARAM_INFO
	.align		4
.L_131:
        /*00f8*/ 	.byte	0x04, 0x17
        /*00fa*/ 	.short	(.L_133 - .L_132)
.L_132:
        /*00fc*/ 	.word	0x00000000
        /*0100*/ 	.short	0x0000
        /*0102*/ 	.short	0x0000
        /*0104*/ 	.byte	0x00, 0xf0, 0x11, 0x00


	//----- nvinfo : EIATTR_SPARSE_MMA_MASK
	.align		4
.L_133:
        /*0108*/ 	.byte	0x03, 0x50
        /*010a*/ 	.short	0x0000


	//----- nvinfo : EIATTR_MAXREG_COUNT
	.align		4
        /*010c*/ 	.byte	0x03, 0x1b
        /*010e*/ 	.short	0x0020


	//----- nvinfo : EIATTR_NUM_BARRIERS
	.align		4
        /*0110*/ 	.byte	0x02, 0x4c
        /*0112*/ 	.byte	0x01
	.zero		1


	//----- nvinfo : EIATTR_MERCURY_ISA_VERSION
	.align		4
        /*0114*/ 	.byte	0x03, 0x5f
        /*0116*/ 	.short	0x0101


	//----- nvinfo : EIATTR_COOP_GROUP_MASK_REGIDS
	.align		4
        /*0118*/ 	.byte	0x04, 0x29
        /*011a*/ 	.short	(.L_135 - .L_134)


	//   ....[0]....
.L_134:
        /*011c*/ 	.word	0x0500000c


	//----- nvinfo : EIATTR_COOP_GROUP_INSTR_OFFSETS
	.align		4
.L_135:
        /*0120*/ 	.byte	0x04, 0x28
        /*0122*/ 	.short	(.L_137 - .L_136)


	//   ....[0]....
.L_136:
        /*0124*/ 	.word	0x00000e20


	//----- nvinfo : EIATTR_VRC_CTA_INIT_COUNT
	.align		4
.L_137:
        /*0128*/ 	.byte	0x02, 0x4a
	.zero		1
	.zero		1


	//----- nvinfo : EIATTR_EXIT_INSTR_OFFSETS
	.align		4
        /*012c*/ 	.byte	0x04, 0x1c
        /*012e*/ 	.short	(.L_139 - .L_138)


	//   ....[0]....
.L_138:
        /*0130*/ 	.word	0x000008b0


	//   ....[1]....
        /*0134*/ 	.word	0x000011c0


	//----- nvinfo : EIATTR_MAX_THREADS
	.align		4
.L_139:
        /*0138*/ 	.byte	0x04, 0x05
        /*013a*/ 	.short	(.L_141 - .L_140)
.L_140:
        /*013c*/ 	.word	0x00000400
        /*0140*/ 	.word	0x00000001
        /*0144*/ 	.word	0x00000001


	//----- nvinfo : EIATTR_CRS_STACK_SIZE
	.align		4
.L_141:
        /*0148*/ 	.byte	0x04, 0x1e
        /*014a*/ 	.short	(.L_143 - .L_142)
.L_142:
        /*014c*/ 	.word	0x00000000


	//----- nvinfo : EIATTR_CBANK_PARAM_SIZE
	.align		4
.L_143:
        /*0150*/ 	.byte	0x03, 0x19
        /*0152*/ 	.short	0x0068


	//----- nvinfo : EIATTR_PARAM_CBANK
	.align		4
        /*0154*/ 	.byte	0x04, 0x0a
        /*0156*/ 	.short	(.L_145 - .L_144)
	.align		4
.L_144:
        /*0158*/ 	.word	index@(.nv.constant0._ZN7cugraph6detail15RepulsionKernelEfffPKiS2_S2_PKfS4_PfS5_fiiiS4_S2_)
        /*015c*/ 	.short	0x0380
        /*015e*/ 	.short	0x0068


	//----- nvinfo : EIATTR_SW_WAR
	.align		4
.L_145:
        /*0160*/ 	.byte	0x04, 0x36
        /*0162*/ 	.short	(.L_147 - .L_146)
.L_146:
        /*0164*/ 	.word	0x00000008
.L_147:


//--------------------- .nv.info._ZN7cugraph6detail10SortKernelEPiPKiPViS1_iiS3_ --------------------------
	.section	.nv.info._ZN7cugraph6detail10SortKernelEPiPKiPViS1_iiS3_,"",@"SHT_CUDA_INFO"
	.sectionflags	@""
	.align	4


	//----- nvinfo : EIATTR_CUDA_API_VERSION
	.align		4
        /*0000*/ 	.byte	0x04, 0x37
        /*0002*/ 	.short	(.L_149 - .L_148)
.L_148:
        /*0004*/ 	.word	0x00000082


	//----- nvinfo : EIATTR_KPARAM_INFO
	.align		4
.L_149:
        /*0008*/ 	.byte	0x04, 0x17
        /*000a*/ 	.short	(.L_151 - .L_150)
.L_150:
        /*000c*/ 	.word	0x00000000
        /*0010*/ 	.short	0x0006
        /*0012*/ 	.short	0x0028
        /*0014*/ 	.byte	0x00, 0xf5, 0x21, 0x00


	//----- nvinfo : EIATTR_KPARAM_INFO
	.align		4
.L_151:
        /*0018*/ 	.byte	0x04, 0x17
        /*001a*/ 	.short	(.L_153 - .L_152)
.L_152:
        /*001c*/ 	.word	0x00000000
        /*0020*/ 	.short	0x0005
        /*0022*/ 	.short	0x0024
        /*0024*/ 	.byte	0x00, 0xf0, 0x11, 0x00


	//----- nvinfo : EIATTR_KPARAM_INFO
	.align		4
.L_153:
        /*0028*/ 	.byte	0x04, 0x17
        /*002a*/ 	.short	(.L_155 - .L_154)
.L_154:
        /*002c*/ 	.word	0x00000000
        /*0030*/ 	.short	0x0004
        /*0032*/ 	.short	0x0020
        /*0034*/ 	.byte	0x00, 0xf0, 0x11, 0x00


	//----- nvinfo : EIATTR_KPARAM_INFO
	.align		4
.L_155:
        /*0038*/ 	.byte	0x04, 0x17
        /*003a*/ 	.short	(.L_157 - .L_156)
.L_156:
        /*003c*/ 	.word	0x00000000
        /*0040*/ 	.short	0x0003
        /*0042*/ 	.short	0x0018
        /*0044*/ 	.byte	0x00, 0xf5, 0x21, 0x00


	//----- nvinfo : EIATTR_KPARAM_INFO
	.align		4
.L_157:
        /*0048*/ 	.byte	0x04, 0x17
        /*004a*/ 	.short	(.L_159 - .L_158)
.L_158:
        /*004c*/ 	.word	0x00000000
        /*0050*/ 	.short	0x0002
        /*0052*/ 	.short	0x0010
        /*0054*/ 	.byte	0x00, 0xf5, 0x21, 0x00


	//----- nvinfo : EIATTR_KPARAM_INFO
	.align		4
.L_159:
        /*0058*/ 	.byte	0x04, 0x17
        /*005a*/ 	.short	(.L_161 - .L_160)
.L_160:
        /*005c*/ 	.word	0x00000000
        /*0060*/ 	.short	0x0001
        /*0062*/ 	.short	0x0008
        /*0064*/ 	.byte	0x00, 0xf5, 0x21, 0x00


	//----- nvinfo : EIATTR_KPARAM_INFO
	.align		4
.L_161:
        /*0068*/ 	.byte	0x04, 0x17
        /*006a*/ 	.short	(.L_163 - .L_162)
.L_162:
        /*006c*/ 	.word	0x00000000
        /*0070*/ 	.short	0x0000
        /*0072*/ 	.short	0x0000
        /*0074*/ 	.byte	0x00, 0xf5, 0x21, 0x00


	//----- nvinfo : EIATTR_SPARSE_MMA_MASK
	.align		4
.L_163:
        /*0078*/ 	.byte	0x03, 0x50
        /*007a*/ 	.short	0x0000


	//----- nvinfo : EIATTR_MAXREG_COUNT
	.align		4
        /*007c*/ 	.byte	0x03, 0x1b
        /*007e*/ 	.short	0x0080


	//----- nvinfo : EIATTR_MERCURY_ISA_VERSION
	.align		4
        /*0080*/ 	.byte	0x03, 0x5f
        /*0082*/ 	.short	0x0101


	//----- nvinfo : EIATTR_VRC_CTA_INIT_COUNT
	.align		4
        /*0084*/ 	.byte	0x02, 0x4a
	.zero		1
	.zero		1


	//----- nvinfo : EIATTR_EXIT_INSTR_OFFSETS
	.align		4
        /*0088*/ 	.byte	0x04, 0x1c
        /*008a*/ 	.short	(.L_165 - .L_164)


	//   ....[0]....
.L_164:
        /*008c*/ 	.word	0x000000e0


	//   ....[1]....
        /*0090*/ 	.word	0x00000190


	//   ....[2]....
        /*0094*/ 	.word	0x00000880


	//----- nvinfo : EIATTR_MAX_THREADS
	.align		4
.L_165:
        /*0098*/ 	.byte	0x04, 0x05
        /*009a*/ 	.short	(.L_167 - .L_166)
.L_166:
        /*009c*/ 	.word	0x00000080
        /*00a0*/ 	.word	0x00000001
        /*00a4*/ 	.word	0x00000001


	//----- nvinfo : EIATTR_CRS_STACK_SIZE
	.align		4
.L_167:
        /*00a8*/ 	.byte	0x04, 0x1e
        /*00aa*/ 	.short	(.L_169 - .L_168)
.L_168:
        /*00ac*/ 	.word	0x00000000


	//----- nvinfo : EIATTR_CBANK_PARAM_SIZE
	.align		4
.L_169:
        /*00b0*/ 	.byte	0x03, 0x19
        /*00b2*/ 	.short	0x0030


	//----- nvinfo : EIATTR_PARAM_CBANK
	.align		4
        /*00b4*/ 	.byte	0x04, 0x0a
        /*00b6*/ 	.short	(.L_171 - .L_170)
	.align		4
.L_170:
        /*00b8*/ 	.word	index@(.nv.constant0._ZN7cugraph6detail10SortKernelEPiPKiPViS1_iiS3_)
        /*00bc*/ 	.short	0x0380
        /*00be*/ 	.short	0x0030


	//----- nvinfo : EIATTR_SW_WAR
	.align		4
.L_171:
        /*00c0*/ 	.byte	0x04, 0x36
        /*00c2*/ 	.short	(.L_173 - .L_172)
.L_172:
        /*00c4*/ 	.word	0x00000008
.L_173:


//--------------------- .nv.info._ZN7cugraph6detail19SummarizationKernelEPiPKiPViPfS6_iiS3_ --------------------------
	.section	.nv.info._ZN7cugraph6detail19SummarizationKernelEPiPKiPViPfS6_iiS3_,"",@"SHT_CUDA_INFO"
	.sectionflags	@""
	.align	4


	//----- nvinfo : EIATTR_CUDA_API_VERSION
	.align		4
        /*0000*/ 	.byte	0x04, 0x37
        /*0002*/ 	.short	(.L_175 - .L_174)
.L_174:
        /*0004*/ 	.word	0x00000082


	//----- nvinfo : EIATTR_KPARAM_INFO
	.align		4
.L_175:
        /*0008*/ 	.byte	0x04, 0x17
        /*000a*/ 	.short	(.L_177 - .L_176)
.L_176:
        /*000c*/ 	.word	0x00000000
        /*0010*/ 	.short	0x0007
        /*0012*/ 	.short	0x0030
        /*0014*/ 	.byte	0x00, 0xf5, 0x21, 0x00


	//----- nvinfo : EIATTR_KPARAM_INFO
	.align		4
.L_177:
        /*0018*/ 	.byte	0x04, 0x17
        /*001a*/ 	.short	(.L_179 - .L_178)
.L_178:
        /*001c*/ 	.word	0x00000000
        /*0020*/ 	.short	0x0006
        /*0022*/ 	.short	0x002c
        /*0024*/ 	.byte	0x00, 0xf0, 0x11, 0x00


	//----- nvinfo : EIATTR_KPARAM_INFO
	.align		4
.L_179:
        /*0028*/ 	.byte	0x04, 0x17
        /*002a*/ 	.short	(.L_181 - .L_180)
.L_180:
        /*002c*/ 	.word	0x00000000
        /*0030*/ 	.short	0x0005
        /*0032*/ 	.short	0x0028
        /*0034*/ 	.byte	0x00, 0xf0, 0x11, 0x00


	//----- nvinfo : EIATTR_KPARAM_INFO
	.align		4
.L_181:
        /*0038*/ 	.byte	0x04, 0x17
        /*003a*/ 	.short	(.L_183 - .L_182)
.L_182:
        /*003c*/ 	.word	0x00000000
        /*0040*/ 	.short	0x0004
        /*0042*/ 	.short	0x0020
        /*0044*/ 	.byte	0x00, 0xf5, 0x21, 0x00


	//----- nvinfo : EIATTR_KPARAM_INFO
	.align		4
.L_183:
        /*0048*/ 	.byte	0x04, 0x17
        /*004a*/ 	.short	(.L_185 - .L_184)
.L_184:
        /*004c*/ 	.word	0x00000000
        /*0050*/ 	.short	0x0003
        /*0052*/ 	.short	0x0018
        /*0054*/ 	.byte	0x00, 0xf5, 0x21, 0x00


	//----- nvinfo : EIATTR_KPARAM_INFO
	.align		4
.L_185:
        /*0058*/ 	.byte	0x04, 0x17
        /*005a*/ 	.short	(.L_187 - .L_186)
.L_186:
        /*005c*/ 	.word	0x00000000
        /*0060*/ 	.short	0x0002
        /*0062*/ 	.short	0x0010
        /*0064*/ 	.byte	0x00, 0xf5, 0x21, 0x00


	//----- nvinfo : EIATTR_KPARAM_INFO
	.align		4
.L_187:
        /*0068*/ 	.byte	0x04, 0x17
        /*006a*/ 	.short	(.L_189 - .L_188)
.L_188:
        /*006c*/ 	.word	0x00000000
        /*0070*/ 	.short	0x0001
        /*0072*/ 	.short	0x0008
        /*0074*/ 	.byte	0x00, 0xf5, 0x21, 0x00


	//----- nvinfo : EIATTR_KPARAM_INFO
	.align		4
.L_189:
        /*0078*/ 	.byte	0x04, 0x17
        /*007a*/ 	.short	(.L_191 - .L_190)
.L_190:
        /*007c*/ 	.word	0x00000000
        /*0080*/ 	.short	0x0000
        /*0082*/ 	.short	0x0000
        /*0084*/ 	.byte	0x00, 0xf5, 0x21, 0x00


	//----- nvinfo : EIATTR_SPARSE_MMA_MASK
	.align		4
.L_191:
        /*0088*/ 	.byte	0x03, 0x50
        /*008a*/ 	.short	0x0000


	//----- nvinfo : EIATTR_MAXREG_COUNT
	.align		4
        /*008c*/ 	.byte	0x03, 0x1b
        /*008e*/ 	.short	0x0050


	//----- nvinfo : EIATTR_MERCURY_ISA_VERSION
	.align		4
        /*0090*/ 	.byte	0x03, 0x5f
        /*0092*/ 	.short	0x0101


	//----- nvinfo : EIATTR_VRC_CTA_INIT_COUNT
	.align		4
        /*0094*/ 	.byte	0x02, 0x4a
	.zero		1
	.zero		1


	//----- nvinfo : EIATTR_EXIT_INSTR_OFFSETS
	.align		4
        /*0098*/ 	.byte	0x04, 0x1c
        /*009a*/ 	.short	(.L_193 - .L_192)


	//   ....[0]....
.L_192:
        /*009c*/ 	.word	0x00000d90


	//   ....[1]....
        /*00a0*/ 	.word	0x00001d20


	//----- nvinfo : EIATTR_MAX_THREADS
	.align		4
.L_193:
        /*00a4*/ 	.byte	0x04, 0x05
        /*00a6*/ 	.short	(.L_195 - .L_194)
.L_194:
        /*00a8*/ 	.word	0x00000300
        /*00ac*/ 	.word	0x00000001
        /*00b0*/ 	.word	0x00000001


	//----- nvinfo : EIATTR_CRS_STACK_SIZE
	.align		4
.L_195:
        /*00b4*/ 	.byte	0x04, 0x1e
        /*00b6*/ 	.short	(.L_197 - .L_196)
.L_196:
        /*00b8*/ 	.word	0x00000000


	//----- nvinfo : EIATTR_CBANK_PARAM_SIZE
	.align		4
.L_197:
        /*00bc*/ 	.byte	0x03, 0x19
        /*00be*/ 	.short	0x0038


	//----- nvinfo : EIATTR_PARAM_CBANK
	.align		4
        /*00c0*/ 	.byte	0x04, 0x0a
        /*00c2*/ 	.short	(.L_199 - .L_198)
	.align		4
.L_198:
        /*00c4*/ 	.word	index@(.nv.constant0._ZN7cugraph6detail19SummarizationKernelEPiPKiPViPfS6_iiS3_)
        /*00c8*/ 	.short	0x0380
        /*00ca*/ 	.short	0x0038


	//----- nvinfo : EIATTR_SW_WAR
	.align		4
.L_199:
        /*00cc*/ 	.byte	0x04, 0x36
        /*00ce*/ 	.short	(.L_201 - .L_200)
.L_200:
        /*00d0*/ 	.word	0x00000008
.L_201:


//--------------------- .nv.info._ZN7cugraph6detail12ClearKernel2EPiS1_iPKi --------------------------
	.section	.nv.info._ZN7cugraph6detail12ClearKernel2EPiS1_iPKi,"",@"SHT_CUDA_INFO"
	.sectionflags	@""
	.align	4


	//----- nvinfo : EIATTR_CUDA_API_VERSION
	.align		4
        /*0000*/ 	.byte	0x04, 0x37
        /*0002*/ 	.short	(.L_203 - .L_202)
.L_202:
        /*0004*/ 	.word	0x00000082


	//----- nvinfo : EIATTR_KPARAM_INFO
	.align		4
.L_203:
        /*0008*/ 	.byte	0x04, 0x17
        /*000a*/ 	.short	(.L_205 - .L_204)
.L_204:
        /*000c*/ 	.word	0x00000000
        /*0010*/ 	.short	0x0003
        /*0012*/ 	.short	0x0018
        /*0014*/ 	.byte	0x00, 0xf5, 0x21, 0x00


	//----- nvinfo : EIATTR_KPARAM_INFO
	.align		4
.L_205:
        /*0018*/ 	.byte	0x04, 0x17
        /*001a*/ 	.short	(.L_207 - .L_206)
.L_206:
        /*001c*/ 	.word	0x00000000
        /*0020*/ 	.short	0x0002
        /*0022*/ 	.short	0x0010
        /*0024*/ 	.byte	0x00, 0xf0, 0x11, 0x00


	//----- nvinfo : EIATTR_KPARAM_INFO
	.align		4
.L_207:
        /*0028*/ 	.byte	0x04, 0x17
        /*002a*/ 	.short	(.L_209 - .L_208)
.L_208:
        /*002c*/ 	.word	0x00000000
        /*0030*/ 	.short	0x0001
        /*0032*/ 	.short	0x0008
        /*0034*/ 	.byte	0x00, 0xf5, 0x21, 0x00


	//----- nvinfo : EIATTR_KPARAM_INFO
	.align		4
.L_209:
        /*0038*/ 	.byte	0x04, 0x17
        /*003a*/ 	.short	(.L_211 - .L_210)
.L_210:
        /*003c*/ 	.word	0x00000000
        /*0040*/ 	.short	0x0000
        /*0042*/ 	.short	0x0000
        /*0044*/ 	.byte	0x00, 0xf5, 0x21, 0x00


	//----- nvinfo : EIATTR_SPARSE_MMA_MASK
	.align		4
.L_211:
        /*0048*/ 	.byte	0x03, 0x50
        /*004a*/ 	.short	0x0000


	//----- nvinfo : EIATTR_MAXREG_COUNT
	.align		4
        /*004c*/ 	.byte	0x03, 0x1b
        /*004e*/ 	.short	0x0040


	//----- nvinfo : EIATTR_MERCURY_ISA_VERSION
	.align		4
        /*0050*/ 	.byte	0x03, 0x5f
        /*0052*/ 	.short	0x0101


	//----- nvinfo : EIATTR_VRC_CTA_INIT_COUNT
	.align		4
        /*0054*/ 	.byte	0x02, 0x4a
	.zero		1
	.zero		1


	//----- nvinfo : EIATTR_EXIT_INSTR_OFFSETS
	.align		4
        /*0058*/ 	.byte	0x04, 0x1c
        /*005a*/ 	.short	(.L_213 - .L_212)


	//   ....[0]....
.L_212:
        /*005c*/ 	.word	0x00000110


	//   ....[1]....
        /*0060*/ 	.word	0x00000430


	//   ....[2]....
        /*0064*/ 	.word	0x00000580


	//----- nvinfo : EIATTR_MAX_THREADS
	.align		4
.L_213:
        /*0068*/ 	.byte	0x04, 0x05
        /*006a*/ 	.short	(.L_215 - .L_214)
.L_214:
        /*006c*/ 	.word	0x00000400
        /*0070*/ 	.word	0x00000001
        /*0074*/ 	.word	0x00000001


	//----- nvinfo : EIATTR_CRS_STACK_SIZE
	.align		4
.L_215:
        /*0078*/ 	.byte	0x04, 0x1e
        /*007a*/ 	.short	(.L_217 - .L_216)
.L_216:
        /*007c*/ 	.word	0x00000000


	//----- nvinfo : EIATTR_CBANK_PARAM_SIZE
	.align		4
.L_217:
        /*0080*/ 	.byte	0x03, 0x19
        /*0082*/ 	.short	0x0020


	//----- nvinfo : EIATTR_PARAM_CBANK
	.align		4
        /*0084*/ 	.byte	0x04, 0x0a
        /*0086*/ 	.short	(.L_219 - .L_218)
	.align		4
.L_218:
        /*0088*/ 	.word	index@(.nv.constant0._ZN7cugraph6detail12ClearKernel2EPiS1_iPKi)
        /*008c*/ 	.short	0x0380
        /*008e*/ 	.short	0x0020


	//----- nvinfo : EIATTR_SW_WAR
	.align		4
.L_219:
        /*0090*/ 	.byte	0x04, 0x36
        /*0092*/ 	.short	(.L_221 - .L_220)
.L_220:
        /*0094*/ 	.word	0x00000008
.L_221:


//--------------------- .nv.info._ZN7cugraph6detail18TreeBuildingKernelEPiPKfS3_iiS1_S1_S3_ --------------------------
	.section	.nv.info._ZN7cugraph6detail18TreeBuildingKernelEPiPKfS3_iiS1_S1_S3_,"",@"SHT_CUDA_INFO"
	.sectionflags	@""
	.align	4


	//----- nvinfo : EIATTR_CUDA_API_VERSION
	.align		4
        /*0000*/ 	.byte	0x04, 0x37
        /*0002*/ 	.short	(.L_223 - .L_222)
.L_222:
        /*0004*/ 	.word	0x00000082


	//----- nvinfo : EIATTR_KPARAM_INFO
	.align		4
.L_223:
        /*0008*/ 	.byte	0x04, 0x17
        /*000a*/ 	.short	(.L_225 - .L_224)
.L_224:
        /*000c*/ 	.word	0x00000000
        /*0010*/ 	.short	0x0007
        /*0012*/ 	.short	0x0030
        /*0014*/ 	.byte	0x00, 0xf5, 0x21, 0x00


	//----- nvinfo : EIATTR_KPARAM_INFO
	.align		4
.L_225:
        /*0018*/ 	.byte	0x04, 0x17
        /*001a*/ 	.short	(.L_227 - .L_226)
.L_226:
        /*001c*/ 	.word	0x00000000
        /*0020*/ 	.short	0x0006
        /*0022*/ 	.short	0x0028
        /*0024*/ 	.byte	0x00, 0xf5, 0x21, 0x00


	//----- nvinfo : EIATTR_KPARAM_INFO
	.align		4
.L_227:
        /*0028*/ 	.byte	0x04, 0x17
        /*002a*/ 	.short	(.L_229 - .L_228)
.L_228:
        /*002c*/ 	.word	0x00000000
        /*0030*/ 	.short	0x0005
        /*0032*/ 	.short	0x0020
        /*0034*/ 	.byte	0x00, 0xf5, 0x21, 0x00


	//----- nvinfo : EIATTR_KPARAM_INFO
	.align		4
.L_229:
        /*0038*/ 	.byte	0x04, 0x17
        /*003a*/ 	.short	(.L_231 - .L_230)
.L_230:
        /*003c*/ 	.word	0x00000000
        /*0040*/ 	.short	0x0004
        /*0042*/ 	.short	0x001c
        /*0044*/ 	.byte	0x00, 0xf0, 0x11, 0x00


	//----- nvinfo : EIATTR_KPARAM_INFO
	.align		4
.L_231:
        /*0048*/ 	.byte	0x04, 0x17
        /*004a*/ 	.short	(.L_233 - .L_232)
.L_232:
        /*004c*/ 	.word	0x00000000
        /*0050*/ 	.short	0x0003
        /*0052*/ 	.short	0x0018
        /*0054*/ 	.byte	0x00, 0xf0, 0x11, 0x00


	//----- nvinfo : EIATTR_KPARAM_INFO
	.align		4
.L_233:
        /*0058*/ 	.byte	0x04, 0x17
        /*005a*/ 	.short	(.L_235 - .L_234)
.L_234:
        /*005c*/ 	.word	0x00000000
        /*0060*/ 	.short	0x0002
        /*0062*/ 	.short	0x0010
        /*0064*/ 	.byte	0x00, 0xf5, 0x21, 0x00


	//----- nvinfo : EIATTR_KPARAM_INFO
	.align		4
.L_235:
        /*0068*/ 	.byte	0x04, 0x17
        /*006a*/ 	.short	(.L_237 - .L_236)
.L_236:
        /*006c*/ 	.word	0x00000000
        /*0070*/ 	.short	0x0001
        /*0072*/ 	.short	0x0008
        /*0074*/ 	.byte	0x00, 0xf5, 0x21, 0x00


	//----- nvinfo : EIATTR_KPARAM_INFO
	.align		4
.L_237:
        /*0078*/ 	.byte	0x04, 0x17
        /*007a*/ 	.short	(.L_239 - .L_238)
.L_238:
        /*007c*/ 	.word	0x00000000
        /*0080*/ 	.short	0x0000
        /*0082*/ 	.short	0x0000
        /*0084*/ 	.byte	0x00, 0xf5, 0x21, 0x00


	//----- nvinfo : EIATTR_SPARSE_MMA_MASK
	.align		4
.L_239:
        /*0088*/ 	.byte	0x03, 0x50
        /*008a*/ 	.short	0x0000


	//----- nvinfo : EIATTR_MAXREG_COUNT
	.align		4
        /*008c*/ 	.byte	0x03, 0x1b
        /*008e*/ 	.short	0x0028


	//----- nvinfo : EIATTR_MERCURY_ISA_VERSION
	.align		4
        /*0090*/ 	.byte	0x03, 0x5f
        /*0092*/ 	.short	0x0101


	//----- nvinfo : EIATTR_INT_WARP_WIDE_INSTR_OFFSETS
	.align		4
        /*0094*/ 	.byte	0x04, 0x31
        /*0096*/ 	.short	(.L_241 - .L_240)


	//   ....[0]....
.L_240:
        /*0098*/ 	.word	0x00000710


	//   ....[1]....
        /*009c*/ 	.word	0x000007e0


	//   ....[2]....
        /*00a0*/ 	.word	0x00000c20


	//   ....[3]....
        /*00a4*/ 	.word	0x00000c40


	//----- nvinfo : EIATTR_VRC_CTA_INIT_COUNT
	.align		4
.L_241:
        /*00a8*/ 	.byte	0x02, 0x4a
	.zero		1
	.zero		1


	//----- nvinfo : EIATTR_EXIT_INSTR_OFFSETS
	.align		4
        /*00ac*/ 	.byte	0x04, 0x1c
        /*00ae*/ 	.short	(.L_243 - .L_242)


	//   ....[0]....
.L_242:
        /*00b0*/ 	.word	0x00000c80


	//----- nvinfo : EIATTR_MAX_THREADS
	.align		4
.L_243:
        /*00b4*/ 	.byte	0x04, 0x05
        /*00b6*/ 	.short	(.L_245 - .L_244)
.L_244:
        /*00b8*/ 	.word	0x00000200
        /*00bc*/ 	.word	0x00000001
        /*00c0*/ 	.word	0x00000001


	//----- nvinfo : EIATTR_CRS_STACK_SIZE
	.align		4
.L_245:
        /*00c4*/ 	.byte	0x04, 0x1e
        /*00c6*/ 	.short	(.L_247 - .L_246)
.L_246:
        /*00c8*/ 	.word	0x00000000


	//----- nvinfo : EIATTR_CBANK_PARAM_SIZE
	.align		4
.L_247:
        /*00cc*/ 	.byte	0x03, 0x19
        /*00ce*/ 	.short	0x0038


	//----- nvinfo : EIATTR_PARAM_CBANK
	.align		4
        /*00d0*/ 	.byte	0x04, 0x0a
        /*00d2*/ 	.short	(.L_249 - .L_248)
	.align		4
.L_248:
        /*00d4*/ 	.word	index@(.nv.constant0._ZN7cugraph6detail18TreeBuildingKernelEPiPKfS3_iiS1_S1_S3_)
        /*00d8*/ 	.short	0x0380
        /*00da*/ 	.short	0x0038


	//----- nvinfo : EIATTR_SW_WAR
	.align		4
.L_249:
        /*00dc*/ 	.byte	0x04, 0x36
        /*00de*/ 	.short	(.L_251 - .L_250)
.L_250:
        /*00e0*/ 	.word	0x00000008
.L_251:


//--------------------- .nv.info._ZN7cugraph6detail12ClearKernel1EPiii --------------------------
	.section	.nv.info._ZN7cugraph6detail12ClearKernel1EPiii,"",@"SHT_CUDA_INFO"
	.sectionflags	@""
	.align	4


	//----- nvinfo : EIATTR_CUDA_API_VERSION
	.align		4
        /*0000*/ 	.byte	0x04, 0x37
        /*0002*/ 	.short	(.L_253 - .L_252)
.L_252:
        /*0004*/ 	.word	0x00000082


	//----- nvinfo : EIATTR_KPARAM_INFO
	.align		4
.L_253:
        /*0008*/ 	.byte	0x04, 0x17
        /*000a*/ 	.short	(.L_255 - .L_254)
.L_254:
        /*000c*/ 	.word	0x00000000
        /*0010*/ 	.short	0x0002
        /*0012*/ 	.short	0x000c
        /*0014*/ 	.byte	0x00, 0xf0, 0x11, 0x00


	//----- nvinfo : EIATTR_KPARAM_INFO
	.align		4
.L_255:
        /*0018*/ 	.byte	0x04, 0x17
        /*001a*/ 	.short	(.L_257 - .L_256)
.L_256:
        /*001c*/ 	.word	0x00000000
        /*0020*/ 	.short	0x0001
        /*0022*/ 	.short	0x0008
        /*0024*/ 	.byte	0x00, 0xf0, 0x11, 0x00


	//----- nvinfo : EIATTR_KPARAM_INFO
	.align		4
.L_257:
        /*0028*/ 	.byte	0x04, 0x17
        /*002a*/ 	.short	(.L_259 - .L_258)
.L_258:
        /*002c*/ 	.word	0x00000000
        /*0030*/ 	.short	0x0000
        /*0032*/ 	.short	0x0000
        /*0034*/ 	.byte	0x00, 0xf5, 0x21, 0x00


	//----- nvinfo : EIATTR_SPARSE_MMA_MASK
	.align		4
.L_259:
        /*0038*/ 	.byte	0x03, 0x50
        /*003a*/ 	.short	0x0000


	//----- nvinfo : EIATTR_MAXREG_COUNT
	.align		4
        /*003c*/ 	.byte	0x03, 0x1b
        /*003e*/ 	.short	0x0040


	//----- nvinfo : EIATTR_MERCURY_ISA_VERSION
	.align		4
        /*0040*/ 	.byte	0x03, 0x5f
        /*0042*/ 	.short	0x0101


	//----- nvinfo : EIATTR_VRC_CTA_INIT_COUNT
	.align		4
        /*0044*/ 	.byte	0x02, 0x4a
	.zero		1
	.zero		1


	//----- nvinfo : EIATTR_EXIT_INSTR_OFFSETS
	.align		4
        /*0048*/ 	.byte	0x04, 0x1c
        /*004a*/ 	.short	(.L_261 - .L_260)


	//   ....[0]....
.L_260:
        /*004c*/ 	.word	0x000000e0


	//   ....[1]....
        /*0050*/ 	.word	0x000003d0


	//   ....[2]....
        /*0054*/ 	.word	0x000004b0


	//----- nvinfo : EIATTR_MAX_THREADS
	.align		4
.L_261:
        /*0058*/ 	.byte	0x04, 0x05
        /*005a*/ 	.short	(.L_263 - .L_262)
.L_262:
        /*005c*/ 	.word	0x00000400
        /*0060*/ 	.word	0x00000001
        /*0064*/ 	.word	0x00000001


	//----- nvinfo : EIATTR_CRS_STACK_SIZE
	.align		4
.L_263:
        /*0068*/ 	.byte	0x04, 0x1e
        /*006a*/ 	.short	(.L_265 - .L_264)
.L_264:
        /*006c*/ 	.word	0x00000000


	//----- nvinfo : EIATTR_CBANK_PARAM_SIZE
	.align		4
.L_265:
        /*0070*/ 	.byte	0x03, 0x19
        /*0072*/ 	.short	0x0010


	//----- nvinfo : EIATTR_PARAM_CBANK
	.align		4
        /*0074*/ 	.byte	0x04, 0x0a
        /*0076*/ 	.short	(.L_267 - .L_266)
	.align		4
.L_266:
        /*0078*/ 	.word	index@(.nv.constant0._ZN7cugraph6detail12ClearKernel1EPiii)
        /*007c*/ 	.short	0x0380
        /*007e*/ 	.short	0x0010


	//----- nvinfo : EIATTR_SW_WAR
	.align		4
.L_267:
        /*0080*/ 	.byte	0x04, 0x36
        /*0082*/ 	.short	(.L_269 - .L_268)
.L_268:
        /*0084*/ 	.word	0x00000008
.L_269:


//--------------------- .nv.info._ZN7cugraph6detail17BoundingBoxKernelEPiS1_S1_PfS2_S2_S2_S2_S2_iiiPjS2_ --------------------------
	.section	.nv.info._ZN7cugraph6detail17BoundingBoxKernelEPiS1_S1_PfS2_S2_S2_S2_S2_iiiPjS2_,"",@"SHT_CUDA_INFO"
	.sectionflags	@""
	.align	4


	//----- nvinfo : EIATTR_CUDA_API_VERSION
	.align		4
        /*0000*/ 	.byte	0x04, 0x37
        /*0002*/ 	.short	(.L_271 - .L_270)
.L_270:
        /*0004*/ 	.word	0x00000082


	//----- nvinfo : EIATTR_KPARAM_INFO
	.align		4
.L_271:
        /*0008*/ 	.byte	0x04, 0x17
        /*000a*/ 	.short	(.L_273 - .L_272)
.L_272:
        /*000c*/ 	.word	0x00000000
        /*0010*/ 	.short	0x000d
        /*0012*/ 	.short	0x0060
        /*0014*/ 	.byte	0x00, 0xf5, 0x21, 0x00


	//----- nvinfo : EIATTR_KPARAM_INFO
	.align		4
.L_273:
        /*0018*/ 	.byte	0x04, 0x17
        /*001a*/ 	.short	(.L_275 - .L_274)
.L_274:
        /*001c*/ 	.word	0x00000000
        /*0020*/ 	.short	0x000c
        /*0022*/ 	.short	0x0058
        /*0024*/ 	.byte	0x00, 0xf5, 0x21, 0x00


	//----- nvinfo : EIATTR_KPARAM_INFO
	.align		4
.L_275:
        /*0028*/ 	.byte	0x04, 0x17
        /*002a*/ 	.short	(.L_277 - .L_276)
.L_276:
        /*002c*/ 	.word	0x00000000
        /*0030*/ 	.short	0x000b
        /*0032*/ 	.short	0x0050
        /*0034*/ 	.byte	0x00, 0xf0, 0x11, 0x00


	//----- nvinfo : EIATTR_KPARAM_INFO
	.align		4
.L_277:
        /*0038*/ 	.byte	0x04, 0x17
        /*003a*/ 	.short	(.L_279 - .L_278)
.L_278:
        /*003c*/ 	.word	0x00000000
        /*0040*/ 	.short	0x000a
        /*0042*/ 	.short	0x004c
        /*0044*/ 	.byte	0x00, 0xf0, 0x11, 0x00


	//----- nvinfo : EIATTR_KPARAM_INFO
	.align		4
.L_279:
        /*0048*/ 	.byte	0x04, 0x17
        /*004a*/ 	.short	(.L_281 - .L_280)
.L_280:
        /*004c*/ 	.word	0x00000000
        /*0050*/ 	.short	0x0009
        /*0052*/ 	.short	0x0048
        /*0054*/ 	.byte	0x00, 0xf0, 0x11, 0x00


	//----- nvinfo : EIATTR_KPARAM_INFO
	.align		4
.L_281:
        /*0058*/ 	.byte	0x04, 0x17
        /*005a*/ 	.short	(.L_283 - .L_282)
.L_282:
        /*005c*/ 	.word	0x00000000
        /*0060*/ 	.short	0x0008
        /*0062*/ 	.short	0x0040
        /*0064*/ 	.byte	0x00, 0xf5, 0x21, 0x00


	//----- nvinfo : EIATTR_KPARAM_INFO
	.align		4
.L_283:
        /*0068*/ 	.byte	0x04, 0x17
        /*006a*/ 	.short	(.L_285 - .L_284)
.L_284:
        /*006c*/ 	.word	0x00000000
        /*0070*/ 	.short	0x0007
        /*0072*/ 	.short	0x0038
        /*0074*/ 	.byte	0x00, 0xf5, 0x21, 0x00


	//----- nvinfo : EIATTR_KPARAM_INFO
	.align		4
.L_285:
        /*0078*/ 	.byte	0x04, 0x17
        /*007a*/ 	.short	(.L_287 - .L_286)
.L_286:
        /*007c*/ 	.word	0x00000000
        /*0080*/ 	.short	0x0006
        /*0082*/ 	.short	0x0030
        /*0084*/ 	.byte	0x00, 0xf5, 0x21, 0x00


	//----- nvinfo : EIATTR_KPARAM_INFO
	.align		4
.L_287:
        /*0088*/ 	.byte	0x04, 0x17
        /*008a*/ 	.short	(.L_289 - .L_288)
.L_288:
        /*008c*/ 	.word	0x00000000
        /*0090*/ 	.short	0x0005
        /*0092*/ 	.short	0x0028
        /*0094*/ 	.byte	0x00, 0xf5, 0x21, 0x00


	//----- nvinfo : EIATTR_KPARAM_INFO
	.align		4
.L_289:
        /*0098*/ 	.byte	0x04, 0x17
        /*009a*/ 	.short	(.L_291 - .L_290)
.L_290:
        /*009c*/ 	.word	0x00000000
        /*00a0*/ 	.short	0x0004
        /*00a2*/ 	.short	0x0020
        /*00a4*/ 	.byte	0x00, 0xf5, 0x21, 0x00


	//----- nvinfo : EIATTR_KPARAM_INFO
	.align		4
.L_291:
        /*00a8*/ 	.byte	0x04, 0x17
        /*00aa*/ 	.short	(.L_293 - .L_292)
.L_292:
        /*00ac*/ 	.word	0x00000000
        /*00b0*/ 	.short	0x0003
        /*00b2*/ 	.short	0x0018
        /*00b4*/ 	.byte	0x00, 0xf5, 0x21, 0x00


	//----- nvinfo : EIATTR_KPARAM_INFO
	.align		4
.L_293:
        /*00b8*/ 	.byte	0x04, 0x17
        /*00ba*/ 	.short	(.L_295 - .L_294)
.L_294:
        /*00bc*/ 	.word	0x00000000
        /*00c0*/ 	.short	0x0002
        /*00c2*/ 	.short	0x0010
        /*00c4*/ 	.byte	0x00, 0xf5, 0x21, 0x00


	//----- nvinfo : EIATTR_KPARAM_INFO
	.align		4
.L_295:
        /*00c8*/ 	.byte	0x04, 0x17
        /*00ca*/ 	.short	(.L_297 - .L_296)
.L_296:
        /*00cc*/ 	.word	0x00000000
        /*00d0*/ 	.short	0x0001
        /*00d2*/ 	.short	0x0008
        /*00d4*/ 	.byte	0x00, 0xf5, 0x21, 0x00


	//----- nvinfo : EIATTR_KPARAM_INFO
	.align		4
.L_297:
        /*00d8*/ 	.byte	0x04, 0x17
        /*00da*/ 	.short	(.L_299 - .L_298)
.L_298:
        /*00dc*/ 	.word	0x00000000
        /*00e0*/ 	.short	0x0000
        /*00e2*/ 	.short	0x0000
        /*00e4*/ 	.byte	0x00, 0xf5, 0x21, 0x00


	//----- nvinfo : EIATTR_SPARSE_MMA_MASK
	.align		4
.L_299:
        /*00e8*/ 	.byte	0x03, 0x50
        /*00ea*/ 	.short	0x0000


	//----- nvinfo : EIATTR_MAXREG_COUNT
	.align		4
        /*00ec*/ 	.byte	0x03, 0x1b
        /*00ee*/ 	.short	0x0028


	//----- nvinfo : EIATTR_NUM_BARRIERS
	.align		4
        /*00f0*/ 	.byte	0x02, 0x4c
        /*00f2*/ 	.byte	0x01
	.zero		1


	//----- nvinfo : EIATTR_MERCURY_ISA_VERSION
	.align		4
        /*00f4*/ 	.byte	0x03, 0x5f
        /*00f6*/ 	.short	0x0101


	//----- nvinfo : EIATTR_VRC_CTA_INIT_COUNT
	.align		4
        /*00f8*/ 	.byte	0x02, 0x4a
	.zero		1
	.zero		1


	//----- nvinfo : EIATTR_EXIT_INSTR_OFFSETS
	.align		4
        /*00fc*/ 	.byte	0x04, 0x1c
        /*00fe*/ 	.short	(.L_301 - .L_300)


	//   ....[0]....
.L_300:
        /*0100*/ 	.word	0x00000ab0


	//   ....[1]....
        /*0104*/ 	.word	0x00000c00


	//   ....[2]....
        /*0108*/ 	.word	0x000017c0


	//----- nvinfo : EIATTR_MAX_THREADS
	.align		4
.L_301:
        /*010c*/ 	.byte	0x04, 0x05
        /*010e*/ 	.short	(.L_303 - .L_302)
.L_302:
        /*0110*/ 	.word	0x00000200
        /*0114*/ 	.word	0x00000001
        /*0118*/ 	.word	0x00000001


	//----- nvinfo : EIATTR_CRS_STACK_SIZE
	.align		4
.L_303:
        /*011c*/ 	.byte	0x04, 0x1e
        /*011e*/ 	.short	(.L_305 - .L_304)
.L_304:
        /*0120*/ 	.word	0x00000000


	//----- nvinfo : EIATTR_CBANK_PARAM_SIZE
	.align		4
.L_305:
        /*0124*/ 	.byte	0x03, 0x19
        /*0126*/ 	.short	0x0068


	//----- nvinfo : EIATTR_PARAM_CBANK
	.align		4
        /*0128*/ 	.byte	0x04, 0x0a
        /*012a*/ 	.short	(.L_307 - .L_306)
	.align		4
.L_306:
        /*012c*/ 	.word	index@(.nv.constant0._ZN7cugraph6detail17BoundingBoxKernelEPiS1_S1_PfS2_S2_S2_S2_S2_iiiPjS2_)
        /*0130*/ 	.short	0x0380
        /*0132*/ 	.short	0x0068


	//----- nvinfo : EIATTR_SW_WAR
	.align		4
.L_307:
        /*0134*/ 	.byte	0x04, 0x36
        /*0136*/ 	.short	(.L_309 - .L_308)
.L_308:
        /*0138*/ 	.word	0x00000008
.L_309:


//--------------------- .nv.info._ZN7cugraph6detail11ResetKernelEPfPiiPKf --------------------------
	.section	.nv.info._ZN7cugraph6detail11ResetKernelEPfPiiPKf,"",@"SHT_CUDA_INFO"
	.sectionflags	@""
	.align	4


	//----- nvinfo : EIATTR_CUDA_API_VERSION
	.align		4
        /*0000*/ 	.byte	0x04, 0x37
        /*0002*/ 	.short	(.L_311 - .L_310)
.L_310:
        /*0004*/ 	.word	0x00000082


	//----- nvinfo : EIATTR_KPARAM_INFO
	.align		4
.L_311:
        /*0008*/ 	.byte	0x04, 0x17
        /*000a*/ 	.short	(.L_313 - .L_312)
.L_312:
        /*000c*/ 	.word	0x00000000
        /*0010*/ 	.short	0x0003
        /*0012*/ 	.short	0x0018
        /*0014*/ 	.byte	0x00, 0xf5, 0x21, 0x00


	//----- nvinfo : EIATTR_KPARAM_INFO
	.align		4
.L_313:
        /*0018*/ 	.byte	0x04, 0x17
        /*001a*/ 	.short	(.L_315 - .L_314)
.L_314:
        /*001c*/ 	.word	0x00000000
        /*0020*/ 	.short	0x0002
        /*0022*/ 	.short	0x0010
        /*0024*/ 	.byte	0x00, 0xf0, 0x11, 0x00


	//----- nvinfo : EIATTR_KPARAM_INFO
	.align		4
.L_315:
        /*0028*/ 	.byte	0x04, 0x17
        /*002a*/ 	.short	(.L_317 - .L_316)
.L_316:
        /*002c*/ 	.word	0x00000000
        /*0030*/ 	.short	0x0001
        /*0032*/ 	.short	0x0008
        /*0034*/ 	.byte	0x00, 0xf5, 0x21, 0x00


	//----- nvinfo : EIATTR_KPARAM_INFO
	.align		4
.L_317:
        /*0038*/ 	.byte	0x04, 0x17
        /*003a*/ 	.short	(.L_319 - .L_318)
.L_318:
        /*003c*/ 	.word	0x00000000
        /*0040*/ 	.short	0x0000
        /*0042*/ 	.short	0x0000
        /*0044*/ 	.byte	0x00, 0xf5, 0x21, 0x00


	//----- nvinfo : EIATTR_SPARSE_MMA_MASK
	.align		4
.L_319:
        /*0048*/ 	.byte	0x03, 0x50
        /*004a*/ 	.short	0x0000


	//----- nvinfo : EIATTR_MAXREG_COUNT
	.align		4
        /*004c*/ 	.byte	0x03, 0x1b
        /*004e*/ 	.short	0x00ff


	//----- nvinfo : EIATTR_MERCURY_ISA_VERSION
	.align		4
        /*0050*/ 	.byte	0x03, 0x5f
        /*0052*/ 	.short	0x0101


	//----- nvinfo : EIATTR_VRC_CTA_INIT_COUNT
	.align		4
        /*0054*/ 	.byte	0x02, 0x4a
	.zero		1
	.zero		1


	//----- nvinfo : EIATTR_EXIT_INSTR_OFFSETS
	.align		4
        /*0058*/ 	.byte	0x04, 0x1c
        /*005a*/ 	.short	(.L_321 - .L_320)


	//   ....[0]....
.L_320:
        /*005c*/ 	.word	0x000000a0


	//----- nvinfo : EIATTR_CBANK_PARAM_SIZE
	.align		4
.L_321:
        /*0060*/ 	.byte	0x03, 0x19
        /*0062*/ 	.short	0x0020


	//----- nvinfo : EIATTR_PARAM_CBANK
	.align		4
        /*0064*/ 	.byte	0x04, 0x0a
        /*0066*/ 	.short	(.L_323 - .L_322)
	.align		4
.L_322:
        /*0068*/ 	.word	index@(.nv.constant0._ZN7cugraph6detail11ResetKernelEPfPiiPKf)
        /*006c*/ 	.short	0x0380
        /*006e*/ 	.short	0x0020


	//----- nvinfo : EIATTR_SW_WAR
	.align		4
.L_323:
        /*0070*/ 	.byte	0x04, 0x36
        /*0072*/ 	.short	(.L_325 - .L_324)
.L_324:
        /*0074*/ 	.word	0x00000008
.L_325:


//--------------------- .nv.info._ZN7cugraph6detail20InitializationKernelEPjPiPf --------------------------
	.section	.nv.info._ZN7cugraph6detail20InitializationKernelEPjPiPf,"",@"SHT_CUDA_INFO"
	.sectionflags	@""
	.align	4


	//----- nvinfo : EIATTR_CUDA_API_VERSION
	.align		4
        /*0000*/ 	.byte	0x04, 0x37
        /*0002*/ 	.short	(.L_327 - .L_326)
.L_326:
        /*0004*/ 	.word	0x00000082


	//----- nvinfo : EIATTR_KPARAM_INFO
	.align		4
.L_327:
        /*0008*/ 	.byte	0x04, 0x17
        /*000a*/ 	.short	(.L_329 - .L_328)
.L_328:
        /*000c*/ 	.word	0x00000000
        /*0010*/ 	.short	0x0002
        /*0012*/ 	.short	0x0010
        /*0014*/ 	.byte	0x00, 0xf5, 0x21, 0x00


	//----- nvinfo : EIATTR_KPARAM_INFO
	.align		4
.L_329:
        /*0018*/ 	.byte	0x04, 0x17
        /*001a*/ 	.short	(.L_331 - .L_330)
.L_330:
        /*001c*/ 	.word	0x00000000
        /*0020*/ 	.short	0x0001
        /*0022*/ 	.short	0x0008
        /*0024*/ 	.byte	0x00, 0xf5, 0x21, 0x00


	//----- nvinfo : EIATTR_KPARAM_INFO
	.align		4
.L_331:
        /*0028*/ 	.byte	0x04, 0x17
        /*002a*/ 	.short	(.L_333 - .L_332)
.L_332:
        /*002c*/ 	.word	0x00000000
        /*0030*/ 	.short	0x0000
        /*0032*/ 	.short	0x0000
        /*0034*/ 	.byte	0x00, 0xf5, 0x21, 0x00


	//----- nvinfo : EIATTR_SPARSE_MMA_MASK
	.align		4
.L_333:
        /*0038*/ 	.byte	0x03, 0x50
        /*003a*/ 	.short	0x0000


	//----- nvinfo : EIATTR_MAXREG_COUNT
	.align		4
        /*003c*/ 	.byte	0x03, 0x1b
        /*003e*/ 	.short	0x00ff


	//----- nvinfo : EIATTR_MERCURY_ISA_VERSION
	.align		4
        /*0040*/ 	.byte	0x03, 0x5f
        /*0042*/ 	.short	0x0101


	//----- nvinfo : EIATTR_VRC_CTA_INIT_COUNT
	.align		4
        /*0044*/ 	.byte	0x02, 0x4a
	.zero		1
	.zero		1


	//----- nvinfo : EIATTR_EXIT_INSTR_OFFSETS
	.align		4
        /*0048*/ 	.byte	0x04, 0x1c
        /*004a*/ 	.short	(.L_335 - .L_334)


	//   ....[0]....
.L_334:
        /*004c*/ 	.word	0x00000090


	//----- nvinfo : EIATTR_CBANK_PARAM_SIZE
	.align		4
.L_335:
        /*0050*/ 	.byte	0x03, 0x19
        /*0052*/ 	.short	0x0018


	//----- nvinfo : EIATTR_PARAM_CBANK
	.align		4
        /*0054*/ 	.byte	0x04, 0x0a
        /*0056*/ 	.short	(.L_337 - .L_336)
	.align		4
.L_336:
        /*0058*/ 	.word	index@(.nv.constant0._ZN7cugraph6detail20InitializationKernelEPjPiPf)
        /*005c*/ 	.short	0x0380
        /*005e*/ 	.short	0x0018


	//----- nvinfo : EIATTR_SW_WAR
	.align		4
.L_337:
        /*0060*/ 	.byte	0x04, 0x36
        /*0062*/ 	.short	(.L_339 - .L_338)
.L_338:
        /*0064*/ 	.word	0x00000008
.L_339:


//--------------------- .nv.callgraph             --------------------------
	.section	.nv.callgraph,"",@"SHT_CUDA_CALLGRAPH"
	.align	4
	.sectionentsize	8
	.align		4
        /*0000*/ 	.word	0x00000000
	.align		4
        /*0004*/ 	.word	0xffffffff
	.align		4
        /*0008*/ 	.word	0x00000000
	.align		4
        /*000c*/ 	.word	0xfffffffe
	.align		4
        /*0010*/ 	.word	0x00000000
	.align		4
        /*0014*/ 	.word	0xfffffffd
	.align		4
        /*0018*/ 	.word	0x00000000
	.align		4
        /*001c*/ 	.word	0xfffffffc


//--------------------- .text._ZN7cugraph6detail15apply_forces_bhEPfS1_PKfS3_S3_S3_S1_S1_S3_fi --------------------------
	.section	.text._ZN7cugraph6detail15apply_forces_bhEPfS1_PKfS3_S3_S3_S1_S1_S3_fi,"ax",@progbits
	.align	128
        .global         _ZN7cugraph6detail15apply_forces_bhEPfS1_PKfS3_S3_S3_S1_S1_S3_fi
        .type           _ZN7cugraph6detail15apply_forces_bhEPfS1_PKfS3_S3_S3_S1_S1_S3_fi,@function
        .size           _ZN7cugraph6detail15apply_forces_bhEPfS1_PKfS3_S3_S3_S1_S1_S3_fi,(.L_x_155 - _ZN7cugraph6detail15apply_forces_bhEPfS1_PKfS3_S3_S3_S1_S1_S3_fi)
        .other          _ZN7cugraph6detail15apply_forces_bhEPfS1_PKfS3_S3_S3_S1_S1_S3_fi,@"STO_CUDA_ENTRY STV_DEFAULT"
_ZN7cugraph6detail15apply_forces_bhEPfS1_PKfS3_S3_S3_S1_S1_S3_fi:
.text._ZN7cugraph6detail15apply_forces_bhEPfS1_PKfS3_S3_S3_S1_S1_S3_fi:
[----:B------:R-:W-:Y:S01]  /*0000*/  LDC R1, c[0x0][0x37c] ;  /* 0x0000df00ff017b82 */ /* 0x000fe20000000800 */
[----:B------:R-:W0:Y:S07]  /*0010*/  S2R R7, SR_TID.X ;  /* 0x0000000000077919 */ /* 0x000e2e0000002100 */
[----:B------:R-:W0:Y:S01]  /*0020*/  S2UR UR4, SR_CTAID.X ;  /* 0x00000000000479c3 */ /* 0x000e220000002500 */
[----:B------:R-:W1:Y:S07]  /*0030*/  LDCU UR5, c[0x0][0x3cc] ;  /* 0x00007980ff0577ac */ /* 0x000e6e0008000800 */
[----:B------:R-:W0:Y:S02]  /*0040*/  LDC R6, c[0x0][0x360] ;  /* 0x0000d800ff067b82 */ /* 0x000e240000000800 */
[----:B0-----:R-:W-:-:S05]  /*0050*/  IMAD R7, R6, UR4, R7 ;  /* 0x0000000406077c24 */ /* 0x001fca000f8e0207 */
[----:B-1----:R-:W-:-:S13]  /*0060*/  ISETP.GE.AND P0, PT, R7, UR5, PT ;  /* 0x0000000507007c0c */ /* 0x002fda000bf06270 */
[----:B------:R-:W-:Y:S05]  /*0070*/  @P0 EXIT ;  /* 0x000000000000094d */ /* 0x000fea0003800000 */
[----:B------:R-:W0:Y:S01]  /*0080*/  LDCU UR5, c[0x0][0x3c8] ;  /* 0x00007900ff0577ac */ /* 0x000e220008000800 */
[----:B------:R-:W1:Y:S01]  /*0090*/  LDC.64 R28, c[0x0][0x3c0] ;  /* 0x0000f000ff1c7b82 */ /* 0x000e620000000a00 */
[----:B------:R-:W2:Y:S01]  /*00a0*/  LDCU UR4, c[0x0][0x370] ;  /* 0x00006e00ff0477ac */ /* 0x000ea20008000800 */
[----:B------:R-:W3:Y:S06]  /*00b0*/  LDCU.64 UR6, c[0x0][0x358] ;  /* 0x00006b00ff0677ac */ /* 0x000eec0008000a00 */
[----:B------:R-:W4:Y:S01]  /*00c0*/  LDC.64 R26, c[0x0][0x380] ;  /* 0x0000e000ff1a7b82 */ /* 0x000f220000000a00 */
[----:B------:R-:W1:Y:S01]  /*00d0*/  LDCU UR8, c[0x0][0x3c8] ;  /* 0x00007900ff0877ac */ /* 0x000e620008000800 */
[----:B------:R-:W1:Y:S06]  /*00e0*/  LDCU UR9, c[0x0][0x3cc] ;  /* 0x00007980ff0977ac */ /* 0x000e6c0008000800 */
[----:B------:R-:W1:Y:S01]  /*00f0*/  LDC.64 R12, c[0x0][0x388] ;  /* 0x0000e200ff0c7b82 */ /* 0x000e620000000a00 */
[----:B0-----:R-:W0:Y:S01]  /*0100*/  F2F.F64.F32 R22, UR5 ;  /* 0x0000000500167d10 */ /* 0x001e220008201800 */
[----:B--2---:R-:W-:-:S07]  /*0110*/  IMAD R6, R6, UR4, RZ ;  /* 0x0000000406067c24 */ /* 0x004fce000f8e02ff */
.L_x_5:
[----:B--2---:R-:W2:Y:S08]  /*0120*/  LDC.64 R2, c[0x0][0x3a0] ;  /* 0x0000e800ff027b82 */ /* 0x004eb00000000a00 */
[----:B------:R-:W5:Y:S08]  /*0130*/  LDC.64 R4, c[0x0][0x390] ;  /* 0x0000e400ff047b82 */ /* 0x000f700000000a00 */
[----:B------:R-:W0:Y:S01]  /*0140*/  LDC.64 R8, c[0x0][0x3b0] ;  /* 0x0000ec00ff087b82 */ /* 0x000e220000000a00 */
[----:B--2---:R-:W-:-:S07]  /*0150*/  IMAD.WIDE R18, R7, 0x4, R2 ;  /* 0x0000000407127825 */ /* 0x004fce00078e0202 */
[----:B------:R-:W2:Y:S01]  /*0160*/  LDC.64 R20, c[0x0][0x3b8] ;  /* 0x0000ee00ff147b82 */ /* 0x000ea20000000a00 */
[----:B-----5:R-:W-:-:S07]  /*0170*/  IMAD.WIDE R10, R7, 0x4, R4 ;  /* 0x00000004070a7825 */ /* 0x020fce00078e0204 */
[----:B------:R-:W5:Y:S01]  /*0180*/  LDC.64 R2, c[0x0][0x3a8] ;  /* 0x0000ea00ff027b82 */ /* 0x000f620000000a00 */
[----:B---3--:R-:W3:Y:S04]  /*0190*/  LDG.E.CONSTANT R5, desc[UR6][R18.64] ;  /* 0x0000000612057981 */ /* 0x008ee8000c1e9900 */
[----:B------:R-:W3:Y:S01]  /*01a0*/  LDG.E.CONSTANT R10, desc[UR6][R10.64] ;  /* 0x000000060a0a7981 */ /* 0x000ee2000c1e9900 */
[C---:B-----5:R-:W-:Y:S02]  /*01b0*/  IMAD.WIDE R14, R7.reuse, 0x4, R2 ;  /* 0x00000004070e7825 */ /* 0x060fe400078e0202 */
[----:B------:R-:W5:Y:S03]  /*01c0*/  LDC.64 R2, c[0x0][0x398] ;  /* 0x0000e600ff027b82 */ /* 0x000f660000000a00 */
[----:B------:R-:W4:Y:S01]  /*01d0*/  LDG.E.CONSTANT R4, desc[UR6][R14.64] ;  /* 0x000000060e047981 */ /* 0x000f22000c1e9900 */
[----:B0-----:R-:W-:-:S04]  /*01e0*/  IMAD.WIDE R8, R7, 0x4, R8 ;  /* 0x0000000407087825 */ /* 0x001fc800078e0208 */
[----:B-----5:R-:W-:-:S05]  /*01f0*/  IMAD.WIDE R2, R7, 0x4, R2 ;  /* 0x0000000407027825 */ /* 0x020fca00078e0202 */
[----:B------:R1:W4:Y:S02]  /*0200*/  LDG.E.CONSTANT R17, desc[UR6][R2.64] ;  /* 0x0000000602117981 */ /* 0x000324000c1e9900 */
[----:B-1----:R-:W-:-:S05]  /*0210*/  IMAD.WIDE R2, R7, 0x4, R28 ;  /* 0x0000000407027825 */ /* 0x002fca00078e021c */
[----:B------:R2:W5:Y:S02]  /*0220*/  LDG.E.CONSTANT R0, desc[UR6][R2.64] ;  /* 0x0000000602007981 */ /* 0x000564000c1e9900 */
[----:B--2---:R-:W-:Y:S01]  /*0230*/  IMAD.WIDE R2, R7, 0x4, R20 ;  /* 0x0000000407027825 */ /* 0x004fe200078e0214 */
[----:B------:R-:W-:Y:S03]  /*0240*/  BSSY.RECONVERGENT B0, `(.L_x_0) ;  /* 0x0000011000007945 */ /* 0x000fe60003800200 */
[----:B---3--:R-:W-:-:S05]  /*0250*/  FADD R5, R5, R10 ;  /* 0x0000000a05057221 */ /* 0x008fca0000000000 */
[----:B------:R0:W-:Y:S01]  /*0260*/  STG.E desc[UR6][R8.64], R5 ;  /* 0x0000000508007986 */ /* 0x0001e2000c101906 */
[----:B----4-:R-:W-:-:S05]  /*0270*/  FADD R4, R4, R17 ;  /* 0x0000001104047221 */ /* 0x010fca0000000000 */
[----:B------:R0:W-:Y:S01]  /*0280*/  STG.E desc[UR6][R2.64], R4 ;  /* 0x0000000402007986 */ /* 0x0001e2000c101906 */
[----:B-----5:R-:W-:-:S04]  /*0290*/  FMUL R0, R0, UR8 ;  /* 0x0000000800007c20 */ /* 0x020fc80008400000 */
[----:B------:R-:W-:Y:S01]  /*02a0*/  VIADD R10, R0, 0xf3000000 ;  /* 0xf3000000000a7836 */ /* 0x000fe20000000000 */
[----:B------:R0:W1:Y:S04]  /*02b0*/  MUFU.RSQ R11, R0 ;  /* 0x00000000000b7308 */ /* 0x0000680000001400 */
[----:B------:R-:W-:-:S13]  /*02c0*/  ISETP.GT.U32.AND P0, PT, R10, 0x727fffff, PT ;  /* 0x727fffff0a00780c */ /* 0x000fda0003f04070 */
[----:B01----:R-:W-:Y:S05]  /*02d0*/  @!P0 BRA `(.L_x_1) ;  /* 0x00000000000c8947 */ /* 0x003fea0003800000 */
[----:B------:R-:W-:-:S07]  /*02e0*/  MOV R2, 0x300 ;  /* 0x0000030000027802 */ /* 0x000fce0000000f00 */
[----:B------:R-:W-:Y:S05]  /*02f0*/  CALL.REL.NOINC `($__internal_1_$__cuda_sm20_sqrt_rn_f32_slowpath) ;  /* 0x0000000800207944 */ /* 0x000fea0003c00000 */
[----:B------:R-:W-:Y:S05]  /*0300*/  BRA `(.L_x_2) ;  /* 0x0000000000107947 */ /* 0x000fea0003800000 */
.L_x_1:
[----:B------:R-:W-:Y:S01]  /*0310*/  FMUL.FTZ R3, R0, R11 ;  /* 0x0000000b00037220 */ /* 0x000fe20000410000 */
[----:B------:R-:W-:-:S03]  /*0320*/  FMUL.FTZ R2, R11, 0.5 ;  /* 0x3f0000000b027820 */ /* 0x000fc60000410000 */
[----:B------:R-:W-:-:S04]  /*0330*/  FFMA R0, -R3, R3, R0 ;  /* 0x0000000303007223 */ /* 0x000fc80000000100 */
[----:B------:R-:W-:-:S07]  /*0340*/  FFMA R0, R0, R2, R3 ;  /* 0x0000000200007223 */ /* 0x000fce0000000003 */
.L_x_2:
[----:B------:R-:W-:Y:S05]  /*0350*/  BSYNC.RECONVERGENT B0 ;  /* 0x0000000000007941 */ /* 0x000fea0003800200 */
.L_x_0:
[----:B------:R-:W0:Y:S01]  /*0360*/  F2F.F64.F32 R2, R0 ;  /* 0x0000000000027310 */ /* 0x000e220000201800 */
[----:B------:R-:W-:Y:S01]  /*0370*/  IMAD.MOV.U32 R8, RZ, RZ, 0x1 ;  /* 0x00000001ff087424 */ /* 0x000fe200078e00ff */
[----:B------:R-:W-:Y:S01]  /*0380*/  FSETP.GEU.AND P1, PT, |R23|, 6.5827683646048100446e-37, PT ;  /* 0x036000001700780b */ /* 0x000fe20003f2e200 */
[----:B------:R-:W-:Y:S01]  /*0390*/  BSSY.RECONVERGENT B0, `(.L_x_3) ;  /* 0x0000010000007945 */ /* 0x000fe20003800200 */
[----:B0-----:R-:W-:-:S06]  /*03a0*/  DADD R2, R2, 1 ;  /* 0x3ff0000002027429 */ /* 0x001fcc0000000000 */
[----:B------:R-:W0:Y:S02]  /*03b0*/  MUFU.RCP64H R9, R3 ;  /* 0x0000000300097308 */ /* 0x000e240000001800 */
[----:B0-----:R-:W-:-:S08]  /*03c0*/  DFMA R10, -R2, R8, 1 ;  /* 0x3ff00000020a742b */ /* 0x001fd00000000108 */
[----:B------:R-:W-:-:S08]  /*03d0*/  DFMA R10, R10, R10, R10 ;  /* 0x0000000a0a0a722b */ /* 0x000fd0000000000a */
[----:B------:R-:W-:-:S08]  /*03e0*/  DFMA R8, R8, R10, R8 ;  /* 0x0000000a0808722b */ /* 0x000fd00000000008 */
[----:B------:R-:W-:-:S08]  /*03f0*/  DFMA R10, -R2, R8, 1 ;  /* 0x3ff00000020a742b */ /* 0x000fd00000000108 */
[----:B------:R-:W-:-:S08]  /*0400*/  DFMA R8, R8, R10, R8 ;  /* 0x0000000a0808722b */ /* 0x000fd00000000008 */
[----:B------:R-:W-:-:S08]  /*0410*/  DMUL R10, R22, R8 ;  /* 0x00000008160a7228 */ /* 0x000fd00000000000 */
[----:B------:R-:W-:-:S08]  /*0420*/  DFMA R14, -R2, R10, R22 ;  /* 0x0000000a020e722b */ /* 0x000fd00000000116 */
[----:B------:R-:W-:-:S10]  /*0430*/  DFMA R8, R8, R14, R10 ;  /* 0x0000000e0808722b */ /* 0x000fd4000000000a */
[----:B------:R-:W-:-:S05]  /*0440*/  FFMA R0, RZ, R3, R9 ;  /* 0x00000003ff007223 */ /* 0x000fca0000000009 */
[----:B------:R-:W-:-:S13]  /*0450*/  FSETP.GT.AND P0, PT, |R0|, 1.469367938527859385e-39, PT ;  /* 0x001000000000780b */ /* 0x000fda0003f04200 */
[----:B------:R-:W-:Y:S05]  /*0460*/  @P0 BRA P1, `(.L_x_4) ;  /* 0x0000000000080947 */ /* 0x000fea0000800000 */
[----:B------:R-:W-:-:S07]  /*0470*/  MOV R25, 0x490 ;  /* 0x0000049000197802 */ /* 0x000fce0000000f00 */
[----:B------:R-:W-:Y:S05]  /*0480*/  CALL.REL.NOINC `($__internal_0_$__cuda_sm20_div_rn_f64_full) ;  /* 0x0000000000387944 */ /* 0x000fea0003c00000 */
.L_x_4:
[----:B------:R-:W-:Y:S05]  /*0490*/  BSYNC.RECONVERGENT B0 ;  /* 0x0000000000007941 */ /* 0x000fea0003800200 */
.L_x_3:
[C---:B------:R-:W-:Y:S01]  /*04a0*/  IMAD.WIDE R2, R7.reuse, 0x4, R26 ;  /* 0x0000000407027825 */ /* 0x040fe200078e021a */
[----:B------:R-:W0:Y:S04]  /*04b0*/  F2F.F32.F64 R8, R8 ;  /* 0x0000000800087310 */ /* 0x000e280000301000 */
[----:B------:R-:W0:Y:S01]  /*04c0*/  LDG.E R0, desc[UR6][R2.64] ;  /* 0x0000000602007981 */ /* 0x000e22000c1e1900 */
[----:B------:R-:W-:-:S04]  /*04d0*/  IMAD.WIDE R10, R7, 0x4, R12 ;  /* 0x00000004070a7825 */ /* 0x000fc800078e020c */
[----:B0-----:R-:W-:-:S05]  /*04e0*/  FFMA R5, R5, R8, R0 ;  /* 0x0000000805057223 */ /* 0x001fca0000000000 */
[----:B------:R2:W-:Y:S04]  /*04f0*/  STG.E desc[UR6][R2.64], R5 ;  /* 0x0000000502007986 */ /* 0x0005e8000c101906 */
[----:B------:R-:W3:Y:S01]  /*0500*/  LDG.E R15, desc[UR6][R10.64] ;  /* 0x000000060a0f7981 */ /* 0x000ee2000c1e1900 */
[----:B------:R-:W-:-:S05]  /*0510*/  IMAD.IADD R7, R6, 0x1, R7 ;  /* 0x0000000106077824 */ /* 0x000fca00078e0207 */
[----:B------:R-:W-:Y:S01]  /*0520*/  ISETP.GE.AND P0, PT, R7, UR9, PT ;  /* 0x0000000907007c0c */ /* 0x000fe2000bf06270 */
[----:B---3--:R-:W-:-:S05]  /*0530*/  FFMA R15, R4, R8, R15 ;  /* 0x00000008040f7223 */ /* 0x008fca000000000f */
[----:B------:R2:W-:Y:S07]  /*0540*/  STG.E desc[UR6][R10.64], R15 ;  /* 0x0000000f0a007986 */ /* 0x0005ee000c101906 */
[----:B------:R-:W-:Y:S05]  /*0550*/  @!P0 BRA `(.L_x_5) ;  /* 0xfffffff800f08947 */ /* 0x000fea000383ffff */
[----:B------:R-:W-:Y:S05]  /*0560*/  EXIT ;  /* 0x000000000000794d */ /* 0x000fea0003800000 */
        .weak           $__internal_0_$__cuda_sm20_div_rn_f64_full
        .type           $__internal_0_$__cuda_sm20_div_rn_f64_full,@function
        .size           $__internal_0_$__cuda_sm20_div_rn_f64_full,($__internal_1_$__cuda_sm20_sqrt_rn_f32_slowpath - $__internal_0_$__cuda_sm20_div_rn_f64_full)
$__internal_0_$__cuda_sm20_div_rn_f64_full:
[C---:B------:R-:W-:Y:S01]  /*0570*/  FSETP.GEU.AND P0, PT, |R3|.reuse, 1.469367938527859385e-39, PT ;  /* 0x001000000300780b */ /* 0x040fe20003f0e200 */
[--C-:B------:R-:W-:Y:S01]  /*0580*/  IMAD.MOV.U32 R8, RZ, RZ, R2.reuse ;  /* 0x000000ffff087224 */ /* 0x100fe200078e0002 */
[C---:B------:R-:W-:Y:S01]  /*0590*/  LOP3.LUT R10, R3.reuse, 0x800fffff, RZ, 0xc0, !PT ;  /* 0x800fffff030a7812 */ /* 0x040fe200078ec0ff */
[----:B------:R-:W-:Y:S01]  /*05a0*/  IMAD.MOV.U32 R14, RZ, RZ, 0x1 ;  /* 0x00000001ff0e7424 */ /* 0x000fe200078e00ff */
[----:B------:R-:W-:Y:S01]  /*05b0*/  MOV R9, R3 ;  /* 0x0000000300097202 */ /* 0x000fe20000000f00 */
[----:B------:R-:W-:Y:S01]  /*05c0*/  IMAD.MOV.U32 R0, RZ, RZ, 0x1ca00000 ;  /* 0x1ca00000ff007424 */ /* 0x000fe200078e00ff */
[----:B------:R-:W-:Y:S01]  /*05d0*/  LOP3.LUT R11, R10, 0x3ff00000, RZ, 0xfc, !PT ;  /* 0x3ff000000a0b7812 */ /* 0x000fe200078efcff */
[----:B------:R-:W-:Y:S01]  /*05e0*/  IMAD.MOV.U32 R10, RZ, RZ, R2 ;  /* 0x000000ffff0a7224 */ /* 0x000fe200078e0002 */
[----:B------:R-:W-:Y:S02]  /*05f0*/  LOP3.LUT R3, R3, 0x7ff00000, RZ, 0xc0, !PT ;  /* 0x7ff0000003037812 */ /* 0x000fe400078ec0ff */
[----:B------:R-:W-:-:S03]  /*0600*/  LOP3.LUT R2, R23, 0x7ff00000, RZ, 0xc0, !PT ;  /* 0x7ff0000017027812 */ /* 0x000fc600078ec0ff */
[----:B------:R-:W-:Y:S01]  /*0610*/  @!P0 DMUL R10, R8, 8.98846567431157953865e+307 ;  /* 0x7fe00000080a8828 */ /* 0x000fe20000000000 */
[----:B------:R-:W-:Y:S02]  /*0620*/  ISETP.GE.U32.AND P1, PT, R2, R3, PT ;  /* 0x000000030200720c */ /* 0x000fe40003f26070 */
[----:B------:R-:W-:-:S03]  /*0630*/  MOV R24, R2 ;  /* 0x0000000200187202 */ /* 0x000fc60000000f00 */
[----:B------:R-:W0:Y:S02]  /*0640*/  MUFU.RCP64H R15, R11 ;  /* 0x0000000b000f7308 */ /* 0x000e240000001800 */
[----:B0-----:R-:W-:-:S08]  /*0650*/  DFMA R16, R14, -R10, 1 ;  /* 0x3ff000000e10742b */ /* 0x001fd0000000080a */
[----:B------:R-:W-:-:S08]  /*0660*/  DFMA R16, R16, R16, R16 ;  /* 0x000000101010722b */ /* 0x000fd00000000010 */
[----:B------:R-:W-:-:S08]  /*0670*/  DFMA R14, R14, R16, R14 ;  /* 0x000000100e0e722b */ /* 0x000fd0000000000e */
[----:B------:R-:W-:-:S08]  /*0680*/  DFMA R16, R14, -R10, 1 ;  /* 0x3ff000000e10742b */ /* 0x000fd0000000080a */
[----:B------:R-:W-:Y:S01]  /*0690*/  DFMA R14, R14, R16, R14 ;  /* 0x000000100e0e722b */ /* 0x000fe2000000000e */
[----:B------:R-:W-:Y:S02]  /*06a0*/  SEL R16, R0, 0x63400000, !P1 ;  /* 0x6340000000107807 */ /* 0x000fe40004800000 */
[----:B------:R-:W-:Y:S02]  /*06b0*/  FSETP.GEU.AND P1, PT, |R23|, 1.469367938527859385e-39, PT ;  /* 0x001000001700780b */ /* 0x000fe40003f2e200 */
[----:B------:R-:W-:Y:S01]  /*06c0*/  LOP3.LUT R17, R16, 0x800fffff, R23, 0xf8, !PT ;  /* 0x800fffff10117812 */ /* 0x000fe200078ef817 */
[----:B------:R-:W-:-:S10]  /*06d0*/  IMAD.MOV.U32 R16, RZ, RZ, R22 ;  /* 0x000000ffff107224 */ /* 0x000fd400078e0016 */
[----:B------:R-:W-:Y:S05]  /*06e0*/  @P1 BRA `(.L_x_6) ;  /* 0x0000000000201947 */ /* 0x000fea0003800000 */
[----:B------:R-:W-:-:S04]  /*06f0*/  LOP3.LUT R18, R9, 0x7ff00000, RZ, 0xc0, !PT ;  /* 0x7ff0000009127812 */ /* 0x000fc800078ec0ff */
[----:B------:R-:W-:-:S04]  /*0700*/  ISETP.GE.U32.AND P1, PT, R2, R18, PT ;  /* 0x000000120200720c */ /* 0x000fc80003f26070 */
[----:B------:R-:W-:-:S04]  /*0710*/  SEL R18, R0, 0x63400000, !P1 ;  /* 0x6340000000127807 */ /* 0x000fc80004800000 */
[----:B------:R-:W-:-:S04]  /*0720*/  LOP3.LUT R18, R18, 0x80000000, R23, 0xf8, !PT ;  /* 0x8000000012127812 */ /* 0x000fc800078ef817 */
[----:B------:R-:W-:Y:S01]  /*0730*/  LOP3.LUT R19, R18, 0x100000, RZ, 0xfc, !PT ;  /* 0x0010000012137812 */ /* 0x000fe200078efcff */
[----:B------:R-:W-:-:S06]  /*0740*/  IMAD.MOV.U32 R18, RZ, RZ, RZ ;  /* 0x000000ffff127224 */ /* 0x000fcc00078e00ff */
[----:B------:R-:W-:-:S10]  /*0750*/  DFMA R16, R16, 2, -R18 ;  /* 0x400000001010782b */ /* 0x000fd40000000812 */
[----:B------:R-:W-:-:S07]  /*0760*/  LOP3.LUT R24, R17, 0x7ff00000, RZ, 0xc0, !PT ;  /* 0x7ff0000011187812 */ /* 0x000fce00078ec0ff */
.L_x_6:
[----:B------:R-:W-:Y:S01]  /*0770*/  DMUL R18, R14, R16 ;  /* 0x000000100e127228 */ /* 0x000fe20000000000 */
[----:B------:R-:W-:Y:S07]  /*0780*/  BSSY.RECONVERGENT B1, `(.L_x_7) ;  /* 0x000003a000017945 */ /* 0x000fee0003800200 */
[----:B------:R-:W-:-:S08]  /*0790*/  DFMA R20, R18, -R10, R16 ;  /* 0x8000000a1214722b */ /* 0x000fd00000000010 */
[----:B------:R-:W-:Y:S01]  /*07a0*/  DFMA R20, R14, R20, R18 ;  /* 0x000000140e14722b */ /* 0x000fe20000000012 */
[----:B------:R-:W-:Y:S01]  /*07b0*/  IMAD.MOV.U32 R14, RZ, RZ, R3 ;  /* 0x000000ffff0e7224 */ /* 0x000fe200078e0003 */
[----:B------:R-:W-:Y:S02]  /*07c0*/  @!P0 LOP3.LUT R14, R11, 0x7ff00000, RZ, 0xc0, !PT ;  /* 0x7ff000000b0e8812 */ /* 0x000fe400078ec0ff */
[----:B------:R-:W-:-:S04]  /*07d0*/  IADD3 R3, PT, PT, R24, -0x1, RZ ;  /* 0xffffffff18037810 */ /* 0x000fc80007ffe0ff */
[----:B------:R-:W-:Y:S01]  /*07e0*/  ISETP.GT.U32.AND P0, PT, R3, 0x7feffffe, PT ;  /* 0x7feffffe0300780c */ /* 0x000fe20003f04070 */
[----:B------:R-:W-:-:S05]  /*07f0*/  VIADD R3, R14, 0xffffffff ;  /* 0xffffffff0e037836 */ /* 0x000fca0000000000 */
[----:B------:R-:W-:-:S13]  /*0800*/  ISETP.GT.U32.OR P0, PT, R3, 0x7feffffe, P0 ;  /* 0x7feffffe0300780c */ /* 0x000fda0000704470 */
[----:B------:R-:W-:Y:S05]  /*0810*/  @P0 BRA `(.L_x_8) ;  /* 0x00000000006c0947 */ /* 0x000fea0003800000 */
[----:B------:R-:W-:-:S04]  /*0820*/  LOP3.LUT R3, R9, 0x7ff00000, RZ, 0xc0, !PT ;  /* 0x7ff0000009037812 */ /* 0x000fc800078ec0ff */
[CC--:B------:R-:W-:Y:S02]  /*0830*/  VIADDMNMX R14, R2.reuse, -R3.reuse, 0xb9600000, !PT ;  /* 0xb9600000020e7446 */ /* 0x0c0fe40007800903 */
[----:B------:R-:W-:Y:S02]  /*0840*/  ISETP.GE.U32.AND P0, PT, R2, R3, PT ;  /* 0x000000030200720c */ /* 0x000fe40003f06070 */
[----:B------:R-:W-:Y:S02]  /*0850*/  VIMNMX R14, PT, PT, R14, 0x46a00000, PT ;  /* 0x46a000000e0e7848 */ /* 0x000fe40003fe0100 */
[----:B------:R-:W-:-:S05]  /*0860*/  SEL R0, R0, 0x63400000, !P0 ;  /* 0x6340000000007807 */ /* 0x000fca0004000000 */
[----:B------:R-:W-:Y:S01]  /*0870*/  IMAD.IADD R0, R14, 0x1, -R0 ;  /* 0x000000010e007824 */ /* 0x000fe200078e0a00 */
[----:B------:R-:W-:-:S03]  /*0880*/  MOV R14, RZ ;  /* 0x000000ff000e7202 */ /* 0x000fc60000000f00 */
[----:B------:R-:W-:-:S06]  /*0890*/  VIADD R15, R0, 0x7fe00000 ;  /* 0x7fe00000000f7836 */ /* 0x000fcc0000000000 */
[----:B------:R-:W-:-:S10]  /*08a0*/  DMUL R2, R20, R14 ;  /* 0x0000000e14027228 */ /* 0x000fd40000000000 */
[----:B------:R-:W-:-:S13]  /*08b0*/  FSETP.GTU.AND P0, PT, |R3|, 1.469367938527859385e-39, PT ;  /* 0x001000000300780b */ /* 0x000fda0003f0c200 */
[----:B------:R-:W-:Y:S05]  /*08c0*/  @P0 BRA `(.L_x_9) ;  /* 0x0000000000940947 */ /* 0x000fea0003800000 */
[----:B------:R-:W-:Y:S01]  /*08d0*/  DFMA R10, R20, -R10, R16 ;  /* 0x8000000a140a722b */ /* 0x000fe20000000010 */
[----:B------:R-:W-:-:S09]  /*08e0*/  IMAD.MOV.U32 R14, RZ, RZ, RZ ;  /* 0x000000ffff0e7224 */ /* 0x000fd200078e00ff */
[C---:B------:R-:W-:Y:S02]  /*08f0*/  FSETP.NEU.AND P0, PT, R11.reuse, RZ, PT ;  /* 0x000000ff0b00720b */ /* 0x040fe40003f0d000 */
[----:B------:R-:W-:-:S04]  /*0900*/  LOP3.LUT R8, R11, 0x80000000, R9, 0x48, !PT ;  /* 0x800000000b087812 */ /* 0x000fc800078e4809 */
[----:B------:R-:W-:-:S07]  /*0910*/  LOP3.LUT R15, R8, R15, RZ, 0xfc, !PT ;  /* 0x0000000f080f7212 */ /* 0x000fce00078efcff */
[----:B------:R-:W-:Y:S05]  /*0920*/  @!P0 BRA `(.L_x_9) ;  /* 0x00000000007c8947 */ /* 0x000fea0003800000 */
[----:B------:R-:W-:Y:S01]  /*0930*/  IMAD.MOV R11, RZ, RZ, -R0 ;  /* 0x000000ffff0b7224 */ /* 0x000fe200078e0a00 */
[----:B------:R-:W-:Y:S01]  /*0940*/  DMUL.RP R14, R20, R14 ;  /* 0x0000000e140e7228 */ /* 0x000fe20000008000 */
[----:B------:R-:W-:Y:S01]  /*0950*/  IMAD.MOV.U32 R10, RZ, RZ, RZ ;  /* 0x000000ffff0a7224 */ /* 0x000fe200078e00ff */
[----:B------:R-:W-:-:S05]  /*0960*/  IADD3 R0, PT, PT, -R0, -0x43300000, RZ ;  /* 0xbcd0000000007810 */ /* 0x000fca0007ffe1ff */
[----:B------:R-:W-:-:S03]  /*0970*/  DFMA R10, R2, -R10, R20 ;  /* 0x8000000a020a722b */ /* 0x000fc60000000014 */
[----:B------:R-:W-:-:S07]  /*0980*/  LOP3.LUT R8, R15, R8, RZ, 0x3c, !PT ;  /* 0x000000080f087212 */ /* 0x000fce00078e3cff */
[----:B------:R-:W-:-:S04]  /*0990*/  FSETP.NEU.AND P0, PT, |R11|, R0, PT ;  /* 0x000000000b00720b */ /* 0x000fc80003f0d200 */
[----:B------:R-:W-:Y:S02]  /*09a0*/  FSEL R2, R14, R2, !P0 ;  /* 0x000000020e027208 */ /* 0x000fe40004000000 */
[----:B------:R-:W-:Y:S01]  /*09b0*/  FSEL R3, R8, R3, !P0 ;  /* 0x0000000308037208 */ /* 0x000fe20004000000 */
[----:B------:R-:W-:Y:S06]  /*09c0*/  BRA `(.L_x_9) ;  /* 0x0000000000547947 */ /* 0x000fec0003800000 */
.L_x_8:
[----:B------:R-:W-:-:S14]  /*09d0*/  DSETP.NAN.AND P0, PT, R22, R22, PT ;  /* 0x000000161600722a */ /* 0x000fdc0003f08000 */
[----:B------:R-:W-:Y:S05]  /*09e0*/  @P0 BRA `(.L_x_10) ;  /* 0x0000000000440947 */ /* 0x000fea0003800000 */
[----:B------:R-:W-:-:S14]  /*09f0*/  DSETP.NAN.AND P0, PT, R8, R8, PT ;  /* 0x000000080800722a */ /* 0x000fdc0003f08000 */
[----:B------:R-:W-:Y:S05]  /*0a00*/  @P0 BRA `(.L_x_11) ;  /* 0x0000000000300947 */ /* 0x000fea0003800000 */
[----:B------:R-:W-:Y:S01]  /*0a10*/  ISETP.NE.AND P0, PT, R24, R14, PT ;  /* 0x0000000e1800720c */ /* 0x000fe20003f05270 */
[----:B------:R-:W-:Y:S01]  /*0a20*/  IMAD.MOV.U32 R3, RZ, RZ, -0x80000 ;  /* 0xfff80000ff037424 */ /* 0x000fe200078e00ff */
[----:B------:R-:W-:-:S11]  /*0a30*/  MOV R2, 0x0 ;  /* 0x0000000000027802 */ /* 0x000fd60000000f00 */
[----:B------:R-:W-:Y:S05]  /*0a40*/  @!P0 BRA `(.L_x_9) ;  /* 0x0000000000348947 */ /* 0x000fea0003800000 */
[----:B------:R-:W-:Y:S02]  /*0a50*/  ISETP.NE.AND P0, PT, R24, 0x7ff00000, PT ;  /* 0x7ff000001800780c */ /* 0x000fe40003f05270 */
[----:B------:R-:W-:Y:S02]  /*0a60*/  LOP3.LUT R3, R23, 0x80000000, R9, 0x48, !PT ;  /* 0x8000000017037812 */ /* 0x000fe400078e4809 */
[----:B------:R-:W-:-:S13]  /*0a70*/  ISETP.EQ.OR P0, PT, R14, RZ, !P0 ;  /* 0x000000ff0e00720c */ /* 0x000fda0004702670 */
[----:B------:R-:W-:Y:S01]  /*0a80*/  @P0 LOP3.LUT R0, R3, 0x7ff00000, RZ, 0xfc, !PT ;  /* 0x7ff0000003000812 */ /* 0x000fe200078efcff */
[----:B------:R-:W-:Y:S02]  /*0a90*/  @!P0 IMAD.MOV.U32 R2, RZ, RZ, RZ ;  /* 0x000000ffff028224 */ /* 0x000fe400078e00ff */
[----:B------:R-:W-:Y:S01]  /*0aa0*/  @P0 IMAD.MOV.U32 R2, RZ, RZ, RZ ;  /* 0x000000ffff020224 */ /* 0x000fe200078e00ff */
[----:B------:R-:W-:Y:S01]  /*0ab0*/  @P0 MOV R3, R0 ;  /* 0x0000000000030202 */ /* 0x000fe20000000f00 */
[----:B------:R-:W-:Y:S06]  /*0ac0*/  BRA `(.L_x_9) ;  /* 0x0000000000147947 */ /* 0x000fec0003800000 */
.L_x_11:
[----:B------:R-:W-:Y:S01]  /*0ad0*/  LOP3.LUT R3, R9, 0x80000, RZ, 0xfc, !PT ;  /* 0x0008000009037812 */ /* 0x000fe200078efcff */
[----:B------:R-:W-:Y:S01]  /*0ae0*/  IMAD.MOV.U32 R2, RZ, RZ, R8 ;  /* 0x000000ffff027224 */ /* 0x000fe200078e0008 */
[----:B------:R-:W-:Y:S06]  /*0af0*/  BRA `(.L_x_9) ;  /* 0x0000000000087947 */ /* 0x000fec0003800000 */
.L_x_10:
[----:B------:R-:W-:Y:S01]  /*0b00*/  LOP3.LUT R3, R23, 0x80000, RZ, 0xfc, !PT ;  /* 0x0008000017037812 */ /* 0x000fe200078efcff */
[----:B------:R-:W-:-:S07]  /*0b10*/  IMAD.MOV.U32 R2, RZ, RZ, R22 ;  /* 0x000000ffff027224 */ /* 0x000fce00078e0016 */
.L_x_9:
[----:B------:R-:W-:Y:S05]  /*0b20*/  BSYNC.RECONVERGENT B1 ;  /* 0x0000000000017941 */ /* 0x000fea0003800200 */
.L_x_7:
[----:B------:R-:W-:Y:S01]  /*0b30*/  IMAD.MOV.U32 R8, RZ, RZ, R2 ;  /* 0x000000ffff087224 */ /* 0x000fe200078e0002 */
[----:B------:R-:W-:Y:S01]  /*0b40*/  MOV R9, R3 ;  /* 0x0000000300097202 */ /* 0x000fe20000000f00 */
[----:B------:R-:W-:Y:S02]  /*0b50*/  IMAD.MOV.U32 R2, RZ, RZ, R25 ;  /* 0x000000ffff027224 */ /* 0x000fe400078e0019 */
[----:B------:R-:W-:-:S04]  /*0b60*/  IMAD.MOV.U32 R3, RZ, RZ, 0x0 ;  /* 0x00000000ff037424 */ /* 0x000fc800078e00ff */
[----:B------:R-:W-:Y:S05]  /*0b70*/  RET.REL.NODEC R2 `(_ZN7cugraph6detail15apply_forces_bhEPfS1_PKfS3_S3_S3_S1_S1_S3_fi) ;  /* 0xfffffff402207950 */ /* 0x000fea0003c3ffff */
        .weak           $__internal_1_$__cuda_sm20_sqrt_rn_f32_slowpath
        .type           $__internal_1_$__cuda_sm20_sqrt_rn_f32_slowpath,@function
        .size           $__internal_1_$__cuda_sm20_sqrt_rn_f32_slowpath,(.L_x_155 - $__internal_1_$__cuda_sm20_sqrt_rn_f32_slowpath)
$__internal_1_$__cuda_sm20_sqrt_rn_f32_slowpath:
[----:B------:R-:W-:-:S13]  /*0b80*/  LOP3.LUT P0, RZ, R0, 0x7fffffff, RZ, 0xc0, !PT ;  /* 0x7fffffff00ff7812 */ /* 0x000fda000780c0ff */
[----:B------:R-:W-:Y:S01]  /*0b90*/  @!P0 MOV R8, R0 ;  /* 0x0000000000088202 */ /* 0x000fe20000000f00 */
[----:B------:R-:W-:Y:S06]  /*0ba0*/  @!P0 BRA `(.L_x_12) ;  /* 0x0000000000408947 */ /* 0x000fec0003800000 */
[----:B------:R-:W-:-:S13]  /*0bb0*/  FSETP.GEU.FTZ.AND P0, PT, R0, RZ, PT ;  /* 0x000000ff0000720b */ /* 0x000fda0003f1e000 */
[----:B------:R-:W-:Y:S01]  /*0bc0*/  @!P0 IMAD.MOV.U32 R8, RZ, RZ, 0x7fffffff ;  /* 0x7fffffffff088424 */ /* 0x000fe200078e00ff */
[----:B------:R-:W-:Y:S06]  /*0bd0*/  @!P0 BRA `(.L_x_12) ;  /* 0x0000000000348947 */ /* 0x000fec0003800000 */
[----:B------:R-:W-:-:S13]  /*0be0*/  FSETP.GTU.FTZ.AND P0, PT, |R0|, +INF , PT ;  /* 0x7f8000000000780b */ /* 0x000fda0003f1c200 */
[----:B------:R-:W-:Y:S01]  /*0bf0*/  @P0 FADD.FTZ R8, R0, 1 ;  /* 0x3f80000000080421 */ /* 0x000fe20000010000 */
[----:B------:R-:W-:Y:S06]  /*0c00*/  @P0 BRA `(.L_x_12) ;  /* 0x0000000000280947 */ /* 0x000fec0003800000 */
[----:B------:R-:W-:-:S13]  /*0c10*/  FSETP.NEU.FTZ.AND P0, PT, |R0|, +INF , PT ;  /* 0x7f8000000000780b */ /* 0x000fda0003f1d200 */
[----:B------:R-:W-:-:S04]  /*0c20*/  @P0 FFMA R3, R0, 1.84467440737095516160e+19, RZ ;  /* 0x5f80000000030823 */ /* 0x000fc800000000ff */
[----:B------:R-:W0:Y:S02]  /*0c30*/  @P0 MUFU.RSQ R8, R3 ;  /* 0x0000000300080308 */ /* 0x000e240000001400 */
[----:B0-----:R-:W-:Y:S01]  /*0c40*/  @P0 FMUL.FTZ R9, R3, R8 ;  /* 0x0000000803090220 */ /* 0x001fe20000410000 */
[----:B------:R-:W-:-:S03]  /*0c50*/  @P0 FMUL.FTZ R8, R8, 0.5 ;  /* 0x3f00000008080820 */ /* 0x000fc60000410000 */
[----:B------:R-:W-:-:S04]  /*0c60*/  @P0 FADD.FTZ R10, -R9, -RZ ;  /* 0x800000ff090a0221 */ /* 0x000fc80000010100 */
[----:B------:R-:W-:-:S04]  /*0c70*/  @P0 FFMA R10, R9, R10, R3 ;  /* 0x0000000a090a0223 */ /* 0x000fc80000000003 */
[----:B------:R-:W-:Y:S01]  /*0c80*/  @P0 FFMA R10, R10, R8, R9 ;  /* 0x000000080a0a0223 */ /* 0x000fe20000000009 */
[----:B------:R-:W-:-:S03]  /*0c90*/  @!P0 IMAD.MOV.U32 R8, RZ, RZ, R0 ;  /* 0x000000ffff088224 */ /* 0x000fc600078e0000 */
[----:B------:R-:W-:-:S07]  /*0ca0*/  @P0 FMUL.FTZ R8, R10, 2.3283064365386962891e-10 ;  /* 0x2f8000000a080820 */ /* 0x000fce0000410000 */
.L_x_12:
[----:B------:R-:W-:Y:S01]  /*0cb0*/  IMAD.MOV.U32 R3, RZ, RZ, 0x0 ;  /* 0x00000000ff037424 */ /* 0x000fe200078e00ff */
[----:B------:R-:W-:-:S03]  /*0cc0*/  MOV R0, R8 ;  /* 0x0000000800007202 */ /* 0x000fc60000000f00 */
[----:B------:R-:W-:Y:S05]  /*0cd0*/  RET.REL.NODEC R2 `(_ZN7cugraph6detail15apply_forces_bhEPfS1_PKfS3_S3_S3_S1_S1_S3_fi) ;  /* 0xfffffff002c87950 */ /* 0x000fea0003c3ffff */
.L_x_13:
[----:B------:R-:W-:-:S00]  /*0ce0*/  BRA `(.L_x_13) ;  /* 0xfffffffc00fc7947 */ /* 0x000fc0000383ffff */
[----:B------:R-:W-:-:S00]  /*0cf0*/  NOP ;  /* 0x0000000000007918 */ /* 0x000fc00000000000 */
        /* <DEDUP_REMOVED lines=8> */
.L_x_155:


//--------------------- .text._ZN7cugraph6detail15RepulsionKernelEfffPKiS2_S2_PKfS4_PfS5_fiiiS4_S2_ --------------------------
	.section	.text._ZN7cugraph6detail15RepulsionKernelEfffPKiS2_S2_PKfS4_PfS5_fiiiS4_S2_,"ax",@progbits
	.align	128
        .global         _ZN7cugraph6detail15RepulsionKernelEfffPKiS2_S2_PKfS4_PfS5_fiiiS4_S2_
        .type           _ZN7cugraph6detail15RepulsionKernelEfffPKiS2_S2_PKfS4_PfS5_fiiiS4_S2_,@function
        .size           _ZN7cugraph6detail15RepulsionKernelEfffPKiS2_S2_PKfS4_PfS5_fiiiS4_S2_,(.L_x_158 - _ZN7cugraph6detail15RepulsionKernelEfffPKiS2_S2_PKfS4_PfS5_fiiiS4_S2_)
        .other          _ZN7cugraph6detail15RepulsionKernelEfffPKiS2_S2_PKfS4_PfS5_fiiiS4_S2_,@"STO_CUDA_ENTRY STV_DEFAULT"
_ZN7cugraph6detail15RepulsionKernelEfffPKiS2_S2_PKfS4_PfS5_fiiiS4_S2_:
.text._ZN7cugraph6detail15RepulsionKernelEfffPKiS2_S2_PKfS4_PfS5_fiiiS4_S2_:
[----:B------:R-:W-:Y:S01]  /*0000*/  LDC R1, c[0x0][0x37c] ;  /* 0x0000df00ff017b82 */ /* 0x000fe20000000800 */
[----:B------:R-:W0:Y:S01]  /*0010*/  S2R R0, SR_TID.X ;  /* 0x0000000000007919 */ /* 0x000e220000002100 */
[----:B------:R-:W1:Y:S01]  /*0020*/  LDCU.64 UR8, c[0x0][0x358] ;  /* 0x00006b00ff0877ac */ /* 0x000e620008000a00 */
[----:B------:R-:W-:Y:S01]  /*0030*/  BSSY.RECONVERGENT B0, `(.L_x_14) ;  /* 0x0000078000007945 */ /* 0x000fe20003800200 */
[----:B0-----:R-:W-:-:S13]  /*0040*/  ISETP.NE.AND P0, PT, R0, RZ, PT ;  /* 0x000000ff0000720c */ /* 0x001fda0003f05270 */
[----:B-1----:R-:W-:Y:S05]  /*0050*/  @P0 BRA `(.L_x_15) ;  /* 0x0000000400d40947 */ /* 0x002fea0003800000 */
[----:B------:R-:W0:Y:S08]  /*0060*/  LDC.64 R8, c[0x0][0x3d8] ;  /* 0x0000f600ff087b82 */ /* 0x000e300000000a00 */
[----:B------:R-:W1:Y:S08]  /*0070*/  LDC.64 R6, c[0x0][0x3e0] ;  /* 0x0000f800ff067b82 */ /* 0x000e700000000a00 */
[----:B------:R-:W2:Y:S01]  /*0080*/  LDC R12, c[0x0][0x3c8] ;  /* 0x0000f200ff0c7b82 */ /* 0x000ea20000000800 */
[----:B0-----:R-:W3:Y:S04]  /*0090*/  LDG.E.CONSTANT R5, desc[UR8][R8.64] ;  /* 0x0000000808057981 */ /* 0x001ee8000c1e9900 */
[----:B-1----:R-:W4:Y:S01]  /*00a0*/  LDG.E.CONSTANT R2, desc[UR8][R6.64] ;  /* 0x0000000806027981 */ /* 0x002f22000c1e9900 */
[----:B------:R-:W-:Y:S01]  /*00b0*/  MOV R4, 0x400 ;  /* 0x0000040000047802 */ /* 0x000fe20000000f00 */
[----:B------:R-:W0:Y:S01]  /*00c0*/  S2R R3, SR_CgaCtaId ;  /* 0x0000000000037919 */ /* 0x000e220000008800 */
[----:B--2---:R-:W-:-:S13]  /*00d0*/  FSETP.GEU.AND P0, PT, |R12|, 1.175494350822287508e-38, PT ;  /* 0x008000000c00780b */ /* 0x004fda0003f0e200 */
[----:B------:R-:W-:-:S04]  /*00e0*/  @!P0 FMUL R12, R12, 16777216 ;  /* 0x4b8000000c0c8820 */ /* 0x000fc80000400000 */
[----:B------:R-:W1:Y:S01]  /*00f0*/  MUFU.RCP R10, R12 ;  /* 0x0000000c000a7308 */ /* 0x000e620000001000 */
[----:B0-----:R-:W-:Y:S01]  /*0100*/  LEA R11, R3, R4, 0x18 ;  /* 0x00000004030b7211 */ /* 0x001fe200078ec0ff */
[----:B---3--:R-:W-:-:S04]  /*0110*/  @!P0 FMUL R5, R5, 16777216 ;  /* 0x4b80000005058820 */ /* 0x008fc80000400000 */
[----:B-1----:R-:W-:Y:S01]  /*0120*/  FMUL R10, R10, R5 ;  /* 0x000000050a0a7220 */ /* 0x002fe20000400000 */
[----:B----4-:R-:W-:-:S04]  /*0130*/  ISETP.GE.AND P0, PT, R2, 0x2, PT ;  /* 0x000000020200780c */ /* 0x010fc80003f06270 */
[----:B------:R0:W-:Y:S09]  /*0140*/  STS [R11+0x2000], R10 ;  /* 0x0020000a0b007388 */ /* 0x0001f20000000800 */
[----:B0-----:R-:W-:Y:S05]  /*0150*/  @!P0 BRA `(.L_x_16) ;  /* 0x0000000400788947 */ /* 0x001fea0003800000 */
[----:B------:R-:W-:Y:S01]  /*0160*/  IADD3 R5, PT, PT, R2, -0x2, RZ ;  /* 0xfffffffe02057810 */ /* 0x000fe20007ffe0ff */
[----:B------:R-:W-:-:S03]  /*0170*/  HFMA2 R6, -RZ, RZ, 0, 5.9604644775390625e-08 ;  /* 0x00000001ff067431 */ /* 0x000fc600000001ff */
[----:B------:R-:W-:Y:S01]  /*0180*/  ISETP.GE.U32.AND P0, PT, R5, 0x7, PT ;  /* 0x000000070500780c */ /* 0x000fe20003f06070 */
[----:B------:R-:W-:-:S05]  /*0190*/  VIADD R5, R2, 0xffffffff ;  /* 0xffffffff02057836 */ /* 0x000fca0000000000 */
[----:B------:R-:W-:-:S07]  /*01a0*/  LOP3.LUT R19, R5, 0x7, RZ, 0xc0, !PT ;  /* 0x0000000705137812 */ /* 0x000fce00078ec0ff */
[----:B------:R-:W-:Y:S05]  /*01b0*/  @!P0 BRA `(.L_x_17) ;  /* 0x0000000000908947 */ /* 0x000fea0003800000 */
[----:B------:R-:W-:Y:S01]  /*01c0*/  VIADD R8, R4, 0x2000 ;  /* 0x0000200004087836 */ /* 0x000fe20000000000 */
[----:B------:R-:W-:Y:S01]  /*01d0*/  LOP3.LUT R6, R5, 0xfffffff8, RZ, 0xc0, !PT ;  /* 0xfffffff805067812 */ /* 0x000fe200078ec0ff */
[----:B------:R-:W0:Y:S01]  /*01e0*/  LDCU UR4, c[0x0][0x388] ;  /* 0x00007100ff0477ac */ /* 0x000e220008000800 */
[----:B------:R-:W-:Y:S02]  /*01f0*/  MOV R7, 0x1 ;  /* 0x0000000100077802 */ /* 0x000fe40000000f00 */
[----:B------:R-:W-:-:S07]  /*0200*/  LEA R8, R3, R8, 0x18 ;  /* 0x0000000803087211 */ /* 0x000fce00078ec0ff */
.L_x_18:
[C---:B------:R-:W-:Y:S01]  /*0210*/  FMUL R11, R10.reuse, 0.25 ;  /* 0x3e8000000a0b7820 */ /* 0x040fe20000400000 */
[----:B01----:R-:W-:Y:S01]  /*0220*/  FADD R12, R10, UR4 ;  /* 0x000000040a0c7e21 */ /* 0x003fe20008000000 */
[----:B------:R-:W-:Y:S02]  /*0230*/  IMAD R9, R7, 0x4, R8 ;  /* 0x0000000407097824 */ /* 0x000fe400078e0208 */
[C---:B------:R-:W-:Y:S01]  /*0240*/  FMUL R13, R11.reuse, 0.25 ;  /* 0x3e8000000b0d7820 */ /* 0x040fe20000400000 */
[----:B------:R-:W-:Y:S02]  /*0250*/  FADD R14, R11, UR4 ;  /* 0x000000040b0e7e21 */ /* 0x000fe40008000000 */
[----:B------:R1:W-:Y:S01]  /*0260*/  STS [R9+-0x4], R12 ;  /* 0xfffffc0c09007388 */ /* 0x0003e20000000800 */
[C---:B------:R-:W-:Y:S01]  /*0270*/  FMUL R15, R13.reuse, 0.25 ;  /* 0x3e8000000d0f7820 */ /* 0x040fe20000400000 */
[----:B------:R-:W-:Y:S02]  /*0280*/  FADD R16, R13, UR4 ;  /* 0x000000040d107e21 */ /* 0x000fe40008000000 */
[----:B------:R1:W-:Y:S01]  /*0290*/  STS [R9], R14 ;  /* 0x0000000e09007388 */ /* 0x0003e20000000800 */
[C---:B------:R-:W-:Y:S01]  /*02a0*/  FMUL R17, R15.reuse, 0.25 ;  /* 0x3e8000000f117820 */ /* 0x040fe20000400000 */
[----:B------:R-:W-:-:S02]  /*02b0*/  FADD R18, R15, UR4 ;  /* 0x000000040f127e21 */ /* 0x000fc40008000000 */
[----:B------:R1:W-:Y:S01]  /*02c0*/  STS [R9+0x4], R16 ;  /* 0x0000041009007388 */ /* 0x0003e20000000800 */
[C---:B------:R-:W-:Y:S01]  /*02d0*/  FMUL R10, R17.reuse, 0.25 ;  /* 0x3e800000110a7820 */ /* 0x040fe20000400000 */
[----:B------:R-:W-:Y:S02]  /*02e0*/  FADD R20, R17, UR4 ;  /* 0x0000000411147e21 */ /* 0x000fe40008000000 */
[----:B------:R1:W-:Y:S01]  /*02f0*/  STS [R9+0x8], R18 ;  /* 0x0000081209007388 */ /* 0x0003e20000000800 */
[C---:B------:R-:W-:Y:S01]  /*0300*/  FMUL R11, R10.reuse, 0.25 ;  /* 0x3e8000000a0b7820 */ /* 0x040fe20000400000 */
[----:B------:R-:W-:Y:S02]  /*0310*/  FADD R22, R10, UR4 ;  /* 0x000000040a167e21 */ /* 0x000fe40008000000 */
[----:B------:R1:W-:Y:S01]  /*0320*/  STS [R9+0xc], R20 ;  /* 0x00000c1409007388 */ /* 0x0003e20000000800 */
[C---:B------:R-:W-:Y:S01]  /*0330*/  FMUL R13, R11.reuse, 0.25 ;  /* 0x3e8000000b0d7820 */ /* 0x040fe20000400000 */
[----:B------:R-:W-:Y:S01]  /*0340*/  FADD R24, R11, UR4 ;  /* 0x000000040b187e21 */ /* 0x000fe20008000000 */
[----:B------:R-:W-:Y:S01]  /*0350*/  IADD3 R11, PT, PT, R7, 0x7, RZ ;  /* 0x00000007070b7810 */ /* 0x000fe20007ffe0ff */
[----:B------:R1:W-:Y:S01]  /*0360*/  STS [R9+0x10], R22 ;  /* 0x0000101609007388 */ /* 0x0003e20000000800 */
[C---:B------:R-:W-:Y:S01]  /*0370*/  FADD R26, R13.reuse, UR4 ;  /* 0x000000040d1a7e21 */ /* 0x040fe20008000000 */
[----:B------:R-:W-:Y:S01]  /*0380*/  FMUL R10, R13, 0.25 ;  /* 0x3e8000000d0a7820 */ /* 0x000fe20000400000 */
[----:B------:R-:W-:Y:S01]  /*0390*/  ISETP.NE.AND P0, PT, R11, R6, PT ;  /* 0x000000060b00720c */ /* 0x000fe20003f05270 */
[----:B------:R1:W-:Y:S01]  /*03a0*/  STS [R9+0x14], R24 ;  /* 0x0000141809007388 */ /* 0x0003e20000000800 */
[----:B------:R-:W-:-:S03]  /*03b0*/  VIADD R7, R7, 0x8 ;  /* 0x0000000807077836 */ /* 0x000fc60000000000 */
[----:B------:R1:W-:Y:S04]  /*03c0*/  STS [R9+0x18], R26 ;  /* 0x0000181a09007388 */ /* 0x0003e80000000800 */
[----:B------:R1:W-:Y:S04]  /*03d0*/  STS [R9+0x1c], R10 ;  /* 0x00001c0a09007388 */ /* 0x0003e80000000800 */
[----:B------:R-:W-:Y:S05]  /*03e0*/  @P0 BRA `(.L_x_18) ;  /* 0xfffffffc00880947 */ /* 0x000fea000383ffff */
[----:B------:R-:W-:-:S07]  /*03f0*/  MOV R6, R7 ;  /* 0x0000000700067202 */ /* 0x000fce0000000f00 */
.L_x_17:
[----:B------:R-:W-:-:S13]  /*0400*/  ISETP.NE.AND P0, PT, R19, RZ, PT ;  /* 0x000000ff1300720c */ /* 0x000fda0003f05270 */
[----:B------:R-:W-:Y:S05]  /*0410*/  @!P0 BRA `(.L_x_16) ;  /* 0x0000000000c88947 */ /* 0x000fea0003800000 */
[----:B------:R-:W-:Y:S02]  /*0420*/  ISETP.GE.U32.AND P0, PT, R19, 0x4, PT ;  /* 0x000000041300780c */ /* 0x000fe40003f06070 */
[----:B------:R-:W-:-:S04]  /*0430*/  LOP3.LUT R13, R5, 0x3, RZ, 0xc0, !PT ;  /* 0x00000003050d7812 */ /* 0x000fc800078ec0ff */
[----:B------:R-:W-:-:S07]  /*0440*/  ISETP.NE.AND P1, PT, R13, RZ, PT ;  /* 0x000000ff0d00720c */ /* 0x000fce0003f25270 */
[----:B------:R-:W-:Y:S06]  /*0450*/  @!P0 BRA `(.L_x_19) ;  /* 0x0000000000488947 */ /* 0x000fec0003800000 */
[----:B------:R-:W0:Y:S01]  /*0460*/  LDCU UR4, c[0x0][0x388] ;  /* 0x00007100ff0477ac */ /* 0x000e220008000800 */
[----:B------:R-:W-:Y:S01]  /*0470*/  FMUL R8, R10, 0.25 ;  /* 0x3e8000000a087820 */ /* 0x000fe20000400000 */
[----:B-1----:R-:W-:-:S03]  /*0480*/  VIADD R12, R4, 0x2000 ;  /* 0x00002000040c7836 */ /* 0x002fc60000000000 */
[----:B------:R-:W-:Y:S02]  /*0490*/  FMUL R9, R8, 0.25 ;  /* 0x3e80000008097820 */ /* 0x000fe40000400000 */
[----:B------:R-:W-:Y:S02]  /*04a0*/  LEA R7, R3, R12, 0x18 ;  /* 0x0000000c03077211 */ /* 0x000fe400078ec0ff */
[----:B------:R-:W-:Y:S02]  /*04b0*/  FMUL R11, R9, 0.25 ;  /* 0x3e800000090b7820 */ /* 0x000fe40000400000 */
[C---:B------:R-:W-:Y:S01]  /*04c0*/  LEA R7, R6.reuse, R7, 0x2 ;  /* 0x0000000706077211 */ /* 0x040fe200078e10ff */
[----:B------:R-:W-:Y:S02]  /*04d0*/  VIADD R6, R6, 0x4 ;  /* 0x0000000406067836 */ /* 0x000fe40000000000 */
[----:B------:R-:W-:Y:S01]  /*04e0*/  FMUL R14, R11, 0.25 ;  /* 0x3e8000000b0e7820 */ /* 0x000fe20000400000 */
[----:B0-----:R-:W-:Y:S01]  /*04f0*/  FADD R10, R10, UR4 ;  /* 0x000000040a0a7e21 */ /* 0x001fe20008000000 */
[----:B------:R-:W-:Y:S01]  /*0500*/  FADD R8, R8, UR4 ;  /* 0x0000000408087e21 */ /* 0x000fe20008000000 */
[----:B------:R-:W-:Y:S01]  /*0510*/  FADD R12, R9, UR4 ;  /* 0x00000004090c7e21 */ /* 0x000fe20008000000 */
[----:B------:R-:W-:Y:S01]  /*0520*/  FADD R16, R11, UR4 ;  /* 0x000000040b107e21 */ /* 0x000fe20008000000 */
[----:B------:R0:W-:Y:S04]  /*0530*/  STS [R7+0xc], R14 ;  /* 0x00000c0e07007388 */ /* 0x0001e80000000800 */
[----:B------:R0:W-:Y:S04]  /*0540*/  STS [R7+-0x4], R10 ;  /* 0xfffffc0a07007388 */ /* 0x0001e80000000800 */
[----:B------:R0:W-:Y:S04]  /*0550*/  STS [R7], R8 ;  /* 0x0000000807007388 */ /* 0x0001e80000000800 */
[----:B------:R0:W-:Y:S04]  /*0560*/  STS [R7+0x4], R12 ;  /* 0x0000040c07007388 */ /* 0x0001e80000000800 */
[----:B------:R0:W-:Y:S02]  /*0570*/  STS [R7+0x8], R16 ;  /* 0x0000081007007388 */ /* 0x0001e40000000800 */
.L_x_19:
[----:B------:R-:W-:Y:S05]  /*0580*/  @!P1 BRA `(.L_x_16) ;  /* 0x00000000006c9947 */ /* 0x000fea0003800000 */
[----:B------:R-:W-:Y:S02]  /*0590*/  ISETP.NE.AND P0, PT, R13, 0x1, PT ;  /* 0x000000010d00780c */ /* 0x000fe40003f05270 */
[----:B------:R-:W-:-:S04]  /*05a0*/  LOP3.LUT R5, R5, 0x1, RZ, 0xc0, !PT ;  /* 0x0000000105057812 */ /* 0x000fc800078ec0ff */
[----:B------:R-:W-:-:S07]  /*05b0*/  ISETP.NE.U32.AND P1, PT, R5, 0x1, PT ;  /* 0x000000010500780c */ /* 0x000fce0003f25070 */
[----:B------:R-:W-:Y:S06]  /*05c0*/  @!P0 BRA `(.L_x_20) ;  /* 0x0000000000348947 */ /* 0x000fec0003800000 */
[----:B0-----:R-:W-:Y:S01]  /*05d0*/  IADD3 R8, PT, PT, R4, 0x2000, RZ ;  /* 0x0000200004087810 */ /* 0x001fe20007ffe0ff */
[----:B------:R-:W0:Y:S03]  /*05e0*/  LDCU UR4, c[0x0][0x388] ;  /* 0x00007100ff0477ac */ /* 0x000e260008000800 */
[----:B------:R-:W-:-:S05]  /*05f0*/  LEA R5, R3, R8, 0x18 ;  /* 0x0000000803057211 */ /* 0x000fca00078ec0ff */
[C---:B-1----:R-:W-:Y:S01]  /*0600*/  IMAD R10, R6.reuse, 0x4, R5 ;  /* 0x00000004060a7824 */ /* 0x042fe200078e0205 */
[----:B------:R-:W-:-:S04]  /*0610*/  IADD3 R6, PT, PT, R6, 0x2, RZ ;  /* 0x0000000206067810 */ /* 0x000fc80007ffe0ff */
[----:B------:R-:W1:Y:S02]  /*0620*/  LDS R5, [R10+-0x4] ;  /* 0xfffffc000a057984 */ /* 0x000e640000000800 */
[C---:B-1----:R-:W-:Y:S01]  /*0630*/  FMUL R7, R5.reuse, 0.25 ;  /* 0x3e80000005077820 */ /* 0x042fe20000400000 */
[----:B0-----:R-:W-:-:S03]  /*0640*/  FADD R5, R5, UR4 ;  /* 0x0000000405057e21 */ /* 0x001fc60008000000 */
[C---:B------:R-:W-:Y:S01]  /*0650*/  FMUL R8, R7.reuse, 0.25 ;  /* 0x3e80000007087820 */ /* 0x040fe20000400000 */
[----:B------:R-:W-:Y:S01]  /*0660*/  FADD R7, R7, UR4 ;  /* 0x0000000407077e21 */ /* 0x000fe20008000000 */
[----:B------:R2:W-:Y:S04]  /*0670*/  STS [R10+-0x4], R5 ;  /* 0xfffffc050a007388 */ /* 0x0005e80000000800 */
[----:B------:R2:W-:Y:S04]  /*0680*/  STS [R10+0x4], R8 ;  /* 0x000004080a007388 */ /* 0x0005e80000000800 */
[----:B------:R2:W-:Y:S02]  /*0690*/  STS [R10], R7 ;  /* 0x000000070a007388 */ /* 0x0005e40000000800 */
.L_x_20:
[----:B------:R-:W-:Y:S05]  /*06a0*/  @P1 BRA `(.L_x_16) ;  /* 0x0000000000241947 */ /* 0x000fea0003800000 */
[----:B0-2---:R-:W-:Y:S01]  /*06b0*/  VIADD R8, R4, 0x2000 ;  /* 0x0000200004087836 */ /* 0x005fe20000000000 */
[----:B------:R-:W0:Y:S04]  /*06c0*/  LDCU UR4, c[0x0][0x388] ;  /* 0x00007100ff0477ac */ /* 0x000e280008000800 */
[----:B------:R-:W-:-:S04]  /*06d0*/  LEA R5, R3, R8, 0x18 ;  /* 0x0000000803057211 */ /* 0x000fc800078ec0ff */
[----:B------:R-:W-:-:S05]  /*06e0*/  LEA R6, R6, R5, 0x2 ;  /* 0x0000000506067211 */ /* 0x000fca00078e10ff */
[----:B------:R-:W2:Y:S02]  /*06f0*/  LDS R5, [R6+-0x4] ;  /* 0xfffffc0006057984 */ /* 0x000ea40000000800 */
[C---:B--2---:R-:W-:Y:S01]  /*0700*/  FMUL R7, R5.reuse, 0.25 ;  /* 0x3e80000005077820 */ /* 0x044fe20000400000 */
[----:B0-----:R-:W-:-:S04]  /*0710*/  FADD R5, R5, UR4 ;  /* 0x0000000405057e21 */ /* 0x001fc80008000000 */
[----:B------:R3:W-:Y:S04]  /*0720*/  STS [R6], R7 ;  /* 0x0000000706007388 */ /* 0x0007e80000000800 */
[----:B------:R3:W-:Y:S02]  /*0730*/  STS [R6+-0x4], R5 ;  /* 0xfffffc0506007388 */ /* 0x0007e40000000800 */
.L_x_16:
[----:B------:R-:W-:Y:S01]  /*0740*/  VIADD R4, R4, 0x2000 ;  /* 0x0000200004047836 */ /* 0x000fe20000000000 */
[----:B------:R-:W4:Y:S04]  /*0750*/  LDCU UR4, c[0x0][0x388] ;  /* 0x00007100ff0477ac */ /* 0x000f280008000800 */
[----:B------:R-:W-:-:S04]  /*0760*/  LEA R3, R3, R4, 0x18 ;  /* 0x0000000403037211 */ /* 0x000fc800078ec0ff */
[----:B------:R-:W-:-:S05]  /*0770*/  LEA R2, R2, R3, 0x2 ;  /* 0x0000000302027211 */ /* 0x000fca00078e10ff */
[----:B------:R-:W4:Y:S02]  /*0780*/  LDS R3, [R2+-0x4] ;  /* 0xfffffc0002037984 */ /* 0x000f240000000800 */
[----:B----4-:R-:W-:-:S05]  /*0790*/  FADD R3, R3, UR4 ;  /* 0x0000000403037e21 */ /* 0x010fca0008000000 */
[----:B------:R4:W-:Y:S02]  /*07a0*/  STS [R2+-0x4], R3 ;  /* 0xfffffc0302007388 */ /* 0x0009e40000000800 */
.L_x_15:
[----:B------:R-:W-:Y:S05]  /*07b0*/  BSYNC.RECONVERGENT B0 ;  /* 0x0000000000007941 */ /* 0x000fea0003800200 */
.L_x_14:
[----:B------:R-:W5:Y:S08]  /*07c0*/  S2UR UR5, SR_CgaCtaId ;  /* 0x00000000000579c3 */ /* 0x000f700000008800 */
[----:B------:R-:W-:Y:S01]  /*07d0*/  BAR.SYNC.DEFER_BLOCKING 0x0 ;  /* 0x0000000000007b1d */ /* 0x000fe20000010000 */
[----:B----4-:R-:W-:-:S05]  /*07e0*/  IMAD.SHL.U32 R2, R0, 0x4, RZ ;  /* 0x0000000400027824 */ /* 0x010fca00078e00ff */
[----:B------:R-:W-:Y:S01]  /*07f0*/  UMOV UR4, 0x400 ;  /* 0x0000040000047882 */ /* 0x000fe20000000000 */
[----:B------:R-:W-:Y:S01]  /*0800*/  LOP3.LUT R3, R2, 0x7c, RZ, 0xc0, !PT ;  /* 0x0000007c02037812 */ /* 0x000fe200078ec0ff */
[----:B------:R-:W-:Y:S01]  /*0810*/  UIADD3 UR4, UPT, UPT, UR4, 0x2000, URZ ;  /* 0x0000200004047890 */ /* 0x000fe2000fffe0ff */
[----:B------:R-:W4:Y:S03]  /*0820*/  LDC R21, c[0x0][0x360] ;  /* 0x0000d800ff157b82 */ /* 0x000f260000000800 */
[----:B-----5:R-:W-:-:S09]  /*0830*/  ULEA UR4, UR5, UR4, 0x18 ;  /* 0x0000000405047291 */ /* 0x020fd2000f8ec0ff */
[----:B------:R-:W5:Y:S04]  /*0840*/  LDS R3, [R3+UR4] ;  /* 0x0000000403037984 */ /* 0x000f680008000800 */
[----:B-----5:R0:W-:Y:S01]  /*0850*/  STS [R2+UR4], R3 ;  /* 0x0000000302007988 */ /* 0x0201e20008000804 */
[----:B------:R5:W-:Y:S06]  /*0860*/  MEMBAR.SC.CTA ;  /* 0x0000000000007992 */ /* 0x000bec0000000000 */
[----:B-----5:R-:W4:Y:S01]  /*0870*/  S2UR UR4, SR_CTAID.X ;  /* 0x00000000000479c3 */ /* 0x020f220000002500 */
[----:B------:R-:W5:Y:S01]  /*0880*/  LDCU UR5, c[0x0][0x3d4] ;  /* 0x00007a80ff0577ac */ /* 0x000f620008000800 */
[----:B----4-:R-:W-:-:S05]  /*0890*/  IMAD R21, R21, UR4, R0 ;  /* 0x0000000415157c24 */ /* 0x010fca000f8e0200 */
[----:B-----5:R-:W-:-:S13]  /*08a0*/  ISETP.GE.AND P0, PT, R21, UR5, PT ;  /* 0x0000000515007c0c */ /* 0x020fda000bf06270 */
[----:B0-----:R-:W-:Y:S05]  /*08b0*/  @P0 EXIT ;  /* 0x000000000000094d */ /* 0x001fea0003800000 */
[----:B------:R-:W0:Y:S02]  /*08c0*/  LDCU UR5, c[0x0][0x3d0] ;  /* 0x00007a00ff0577ac */ /* 0x000e240008000800 */
[----:B0-----:R-:W-:-:S12]  /*08d0*/  UIADD3 UR5, UPT, UPT, UR5, 0x4, URZ ;  /* 0x0000000405057890 */ /* 0x001fd8000fffe0ff */
.L_x_34:
[----:B0-----:R-:W0:Y:S02]  /*08e0*/  LDC.64 R2, c[0x0][0x390] ;  /* 0x0000e400ff027b82 */ /* 0x001e240000000a00 */
[----:B0-----:R-:W-:-:S05]  /*08f0*/  IMAD.WIDE R2, R21, 0x4, R2 ;  /* 0x0000000415027825 */ /* 0x001fca00078e0202 */
[----:B-1----:R-:W4:Y:S01]  /*0900*/  LDG.E.CONSTANT R20, desc[UR8][R2.64] ;  /* 0x0000000802147981 */ /* 0x002f22000c1e9900 */
[----:B------:R-:W-:Y:S01]  /*0910*/  BSSY B0, `(.L_x_21) ;  /* 0x0000084000007945 */ /* 0x000fe20003800000 */
[----:B----4-:R-:W-:-:S04]  /*0920*/  ISETP.GE.AND P0, PT, R20, UR5, PT ;  /* 0x0000000514007c0c */ /* 0x010fc8000bf06270 */
[----:B------:R-:W-:-:S13]  /*0930*/  ISETP.LT.OR P0, PT, R20, RZ, P0 ;  /* 0x000000ff1400720c */ /* 0x000fda0000701670 */
[----:B-----5:R-:W-:Y:S05]  /*0940*/  @P0 BRA `(.L_x_22) ;  /* 0x0000000800000947 */ /* 0x020fea0003800000 */
[----:B------:R-:W0:Y:S08]  /*0950*/  LDC.64 R2, c[0x0][0x3a8] ;  /* 0x0000ea00ff027b82 */ /* 0x000e300000000a00 */
[----:B--23--:R-:W1:Y:S08]  /*0960*/  LDC.64 R4, c[0x0][0x3b0] ;  /* 0x0000ec00ff047b82 */ /* 0x00ce700000000a00 */
[----:B------:R-:W2:Y:S01]  /*0970*/  LDC.64 R6, c[0x0][0x3a0] ;  /* 0x0000e800ff067b82 */ /* 0x000ea20000000a00 */
[----:B0-----:R-:W-:-:S05]  /*0980*/  IMAD.WIDE.U32 R2, R20, 0x4, R2 ;  /* 0x0000000414027825 */ /* 0x001fca00078e0002 */
[----:B------:R0:W5:Y:S01]  /*0990*/  LDG.E.CONSTANT R19, desc[UR8][R2.64] ;  /* 0x0000000802137981 */ /* 0x000162000c1e9900 */
[----:B-1----:R-:W-:-:S05]  /*09a0*/  IMAD.WIDE.U32 R4, R20, 0x4, R4 ;  /* 0x0000000414047825 */ /* 0x002fca00078e0004 */
[----:B------:R0:W5:Y:S01]  /*09b0*/  LDG.E.CONSTANT R18, desc[UR8][R4.64] ;  /* 0x0000000804127981 */ /* 0x000162000c1e9900 */
[----:B------:R-:W-:-:S04]  /*09c0*/  LOP3.LUT R15, R0, 0x3e0, RZ, 0xc0, !PT ;  /* 0x000003e0000f7812 */ /* 0x000fc800078ec0ff */
[----:B------:R-:W-:Y:S01]  /*09d0*/  ISETP.NE.AND P0, PT, R15, R0, PT ;  /* 0x000000000f00720c */ /* 0x000fe20003f05270 */
[----:B------:R-:W-:Y:S01]  /*09e0*/  BSSY.RECONVERGENT B1, `(.L_x_23) ;  /* 0x000000d000017945 */ /* 0x000fe20003800200 */
[----:B------:R-:W-:-:S11]  /*09f0*/  HFMA2 R17, -RZ, RZ, 0, 0 ;  /* 0x00000000ff117431 */ /* 0x000fd600000001ff */
[----:B0-2---:R-:W-:Y:S05]  /*0a00*/  @P0 BRA `(.L_x_24) ;  /* 0x0000000000280947 */ /* 0x005fea0003800000 */
[----:B------:R-:W0:Y:S01]  /*0a10*/  S2UR UR7, SR_CgaCtaId ;  /* 0x00000000000779c3 */ /* 0x000e220000008800 */
[----:B------:R-:W-:Y:S02]  /*0a20*/  UMOV UR6, 0x400 ;  /* 0x0000040000067882 */ /* 0x000fe40000000000 */
[----:B------:R-:W-:-:S05]  /*0a30*/  UIADD3 UR4, UPT, UPT, UR6, 0x1000, URZ ;  /* 0x0000100006047890 */ /* 0x000fca000fffe0ff */
[----:B------:R-:W1:Y:S01]  /*0a40*/  LDC R3, c[0x0][0x3d0] ;  /* 0x0000f400ff037b82 */ /* 0x000e620000000800 */
[----:B0-----:R-:W-:Y:S02]  /*0a50*/  ULEA UR6, UR7, UR6, 0x18 ;  /* 0x0000000607067291 */ /* 0x001fe4000f8ec0ff */
[----:B------:R-:W-:-:S04]  /*0a60*/  ULEA UR4, UR7, UR4, 0x18 ;  /* 0x0000000407047291 */ /* 0x000fc8000f8ec0ff */
[C---:B------:R-:W-:Y:S02]  /*0a70*/  LEA R4, R0.reuse, UR6, 0x2 ;  /* 0x0000000600047c11 */ /* 0x040fe4000f8e10ff */
[----:B------:R-:W-:-:S03]  /*0a80*/  LEA R2, R0, UR4, 0x2 ;  /* 0x0000000400027c11 */ /* 0x000fc6000f8e10ff */
[----:B------:R0:W-:Y:S04]  /*0a90*/  STS [R4], RZ ;  /* 0x000000ff04007388 */ /* 0x0001e80000000800 */
[----:B-1----:R0:W-:Y:S02]  /*0aa0*/  STS [R2], R3 ;  /* 0x0000000302007388 */ /* 0x0021e40000000800 */
.L_x_24:
[----:B------:R-:W-:Y:S05]  /*0ab0*/  BSYNC.RECONVERGENT B1 ;  /* 0x0000000000017941 */ /* 0x000fea0003800200 */
.L_x_23:
[----:B------:R-:W-:Y:S01]  /*0ac0*/  BSSY B1, `(.L_x_25) ;  /* 0x000005e000017945 */ /* 0x000fe20003800000 */
[----:B------:R-:W-:Y:S02]  /*0ad0*/  IMAD.MOV.U32 R16, RZ, RZ, RZ ;  /* 0x000000ffff107224 */ /* 0x000fe400078e00ff */
[----:B0-----:R-:W-:-:S07]  /*0ae0*/  IMAD.WIDE.U32 R2, R20, 0x4, R6 ;  /* 0x0000000414027825 */ /* 0x001fce00078e0006 */
.L_x_33:
[----:B0--3--:R-:W0:Y:S01]  /*0af0*/  S2R R6, SR_CgaCtaId ;  /* 0x0000000000067919 */ /* 0x009e220000008800 */
[----:B------:R-:W-:Y:S01]  /*0b00*/  MOV R5, 0x400 ;  /* 0x0000040000057802 */ /* 0x000fe20000000f00 */
[----:B------:R-:W-:Y:S01]  /*0b10*/  BSSY B2, `(.L_x_26) ;  /* 0x0000054000027945 */ /* 0x000fe20003800000 */
[----:B------:R-:W-:Y:S02]  /*0b20*/  ISETP.GT.AND P0, PT, R15, 0x3ff, PT ;  /* 0x000003ff0f00780c */ /* 0x000fe40003f04270 */
[----:B0-----:R-:W-:-:S04]  /*0b30*/  LEA R4, R6, R5, 0x18 ;  /* 0x0000000506047211 */ /* 0x001fc800078ec0ff */
[----:B------:R-:W-:-:S05]  /*0b40*/  LEA R4, R15, R4, 0x2 ;  /* 0x000000040f047211 */ /* 0x000fca00078e10ff */
[----:B------:R-:W0:Y:S02]  /*0b50*/  LDS R23, [R4] ;  /* 0x0000000004177984 */ /* 0x000e240000000800 */
[----:B0-----:R-:W-:-:S13]  /*0b60*/  ISETP.GT.OR P0, PT, R23, 0x3, P0 ;  /* 0x000000031700780c */ /* 0x001fda0000704670 */
[----:B------:R-:W-:Y:S05]  /*0b70*/  @P0 BRA `(.L_x_27) ;  /* 0x0000000400340947 */ /* 0x000fea0003800000 */
[----:B------:R-:W-:Y:S01]  /*0b80*/  VIADD R5, R5, 0x1000 ;  /* 0x0000100005057836 */ /* 0x000fe20000000000 */
[----:B------:R-:W0:Y:S04]  /*0b90*/  LDC.64 R8, c[0x0][0x3a0] ;  /* 0x0000e800ff087b82 */ /* 0x000e280000000a00 */
[----:B------:R-:W-:-:S04]  /*0ba0*/  LEA R14, R6, R5, 0x18 ;  /* 0x00000005060e7211 */ /* 0x000fc800078ec0ff */
[----:B------:R-:W-:Y:S01]  /*0bb0*/  LEA R14, R15, R14, 0x2 ;  /* 0x0000000e0f0e7211 */ /* 0x000fe200078e10ff */
[----:B------:R-:W1:Y:S05]  /*0bc0*/  LDC.64 R4, c[0x0][0x3a8] ;  /* 0x0000ea00ff047b82 */ /* 0x000e6a0000000a00 */
[----:B------:R-:W2:Y:S03]  /*0bd0*/  LDS R14, [R14] ;  /* 0x000000000e0e7984 */ /* 0x000ea60000000800 */
[----:B------:R-:W3:Y:S02]  /*0be0*/  LDC.64 R6, c[0x0][0x3b0] ;  /* 0x0000ec00ff067b82 */ /* 0x000ee40000000a00 */
.L_x_32:
[----:B--2---:R-:W-:-:S05]  /*0bf0*/  IMAD.IADD R13, R14, 0x1, R23 ;  /* 0x000000010e0d7824 */ /* 0x004fca00078e0217 */
[----:B------:R-:W-:-:S04]  /*0c00*/  ISETP.GE.AND P0, PT, R13, UR5, PT ;  /* 0x000000050d007c0c */ /* 0x000fc8000bf06270 */
[----:B------:R-:W-:-:S13]  /*0c10*/  ISETP.LT.OR P0, PT, R13, RZ, P0 ;  /* 0x000000ff0d00720c */ /* 0x000fda0000701670 */
[----:B------:R-:W-:Y:S05]  /*0c20*/  @P0 BRA `(.L_x_27) ;  /* 0x0000000400080947 */ /* 0x000fea0003800000 */
[----:B------:R-:W2:Y:S01]  /*0c30*/  LDC.64 R10, c[0x0][0x398] ;  /* 0x0000e600ff0a7b82 */ /* 0x000ea20000000a00 */
[----:B------:R-:W4:Y:S01]  /*0c40*/  LDCU UR4, c[0x0][0x3cc] ;  /* 0x00007980ff0477ac */ /* 0x000f220008000800 */
[----:B--2---:R-:W-:-:S05]  /*0c50*/  IMAD.WIDE.U32 R10, R13, 0x4, R10 ;  /* 0x000000040d0a7825 */ /* 0x004fca00078e000a */
[----:B------:R-:W4:Y:S02]  /*0c60*/  LDG.E.CONSTANT R25, desc[UR8][R10.64] ;  /* 0x000000080a197981 */ /* 0x000f24000c1e9900 */
[----:B----4-:R-:W-:-:S04]  /*0c70*/  ISETP.GT.AND P0, PT, R25, UR4, PT ;  /* 0x0000000419007c0c */ /* 0x010fc8000bf04270 */
[----:B------:R-:W-:-:S13]  /*0c80*/  ISETP.LT.OR P0, PT, R25, RZ, P0 ;  /* 0x000000ff1900720c */ /* 0x000fda0000701670 */
[----:B------:R-:W-:Y:S05]  /*0c90*/  @P0 BRA `(.L_x_27) ;  /* 0x0000000000ec0947 */ /* 0x000fea0003800000 */
[C---:B---3--:R-:W-:Y:S01]  /*0ca0*/  IMAD.WIDE.U32 R10, R25.reuse, 0x4, R6 ;  /* 0x00000004190a7825 */ /* 0x048fe200078e0006 */
[----:B------:R-:W2:Y:S03]  /*0cb0*/  LDCU UR6, c[0x0][0x3d4] ;  /* 0x00007a80ff0677ac */ /* 0x000ea60008000800 */
[----:B-1----:R-:W-:Y:S01]  /*0cc0*/  IMAD.WIDE.U32 R12, R25, 0x4, R4 ;  /* 0x00000004190c7825 */ /* 0x002fe200078e0004 */
[----:B------:R-:W1:Y:S01]  /*0cd0*/  LDCU UR4, c[0x0][0x388] ;  /* 0x00007100ff0477ac */ /* 0x000e620008000800 */
[----:B------:R-:W3:Y:S04]  /*0ce0*/  LDG.E.CONSTANT R11, desc[UR8][R10.64] ;  /* 0x000000080a0b7981 */ /* 0x000ee8000c1e9900 */
[----:B------:R-:W4:Y:S01]  /*0cf0*/  LDG.E.CONSTANT R12, desc[UR8][R12.64] ;  /* 0x000000080c0c7981 */ /* 0x000f22000c1e9900 */
[----:B------:R-:W-:Y:S01]  /*0d00*/  BSSY B3, `(.L_x_28) ;  /* 0x0000031000037945 */ /* 0x000fe20003800000 */
[----:B------:R-:W-:-:S02]  /*0d10*/  IADD3 R24, PT, PT, R23, 0x1, RZ ;  /* 0x0000000117187810 */ /* 0x000fc40007ffe0ff */
[----:B--2---:R-:W-:Y:S01]  /*0d20*/  ISETP.GE.AND P0, PT, R25, UR6, PT ;  /* 0x0000000619007c0c */ /* 0x004fe2000bf06270 */
[----:B---3-5:R-:W-:Y:S01]  /*0d30*/  FADD R27, R18, -R11 ;  /* 0x8000000b121b7221 */ /* 0x028fe20000000000 */
[----:B----4-:R-:W-:-:S03]  /*0d40*/  FADD R22, R19, -R12 ;  /* 0x8000000c13167221 */ /* 0x010fc60000000000 */
[----:B------:R-:W-:-:S04]  /*0d50*/  FMUL R29, R27, R27 ;  /* 0x0000001b1b1d7220 */ /* 0x000fc80000400000 */
[----:B------:R-:W-:-:S04]  /*0d60*/  FFMA R29, R22, R22, R29 ;  /* 0x00000016161d7223 */ /* 0x000fc8000000001d */
[----:B-1----:R-:W-:Y:S01]  /*0d70*/  FADD R26, R29, UR4 ;  /* 0x000000041d1a7e21 */ /* 0x002fe20008000000 */
[----:B------:R-:W-:Y:S06]  /*0d80*/  @!P0 BRA `(.L_x_29) ;  /* 0x00000000002c8947 */ /* 0x000fec0003800000 */
[----:B------:R-:W1:Y:S01]  /*0d90*/  S2R R10, SR_CgaCtaId ;  /* 0x00000000000a7919 */ /* 0x000e620000008800 */
[----:B------:R-:W-:-:S04]  /*0da0*/  MOV R11, 0x400 ;  /* 0x00000400000b7802 */ /* 0x000fc80000000f00 */
[----:B------:R-:W-:-:S04]  /*0db0*/  IADD3 R13, PT, PT, R11, 0x2000, RZ ;  /* 0x000020000b0d7810 */ /* 0x000fc80007ffe0ff */
[----:B-1----:R-:W-:-:S05]  /*0dc0*/  LEA R12, R10, R13, 0x18 ;  /* 0x0000000d0a0c7211 */ /* 0x002fca00078ec0ff */
[----:B------:R-:W-:Y:S01]  /*0dd0*/  IMAD R13, R15, 0x4, R12 ;  /* 0x000000040f0d7824 */ /* 0x000fe200078e020c */
[----:B------:R-:W-:-:S04]  /*0de0*/  VOTE.ANY R12, PT, PT ;  /* 0x00000000000c7806 */ /* 0x000fc800038e0100 */
[----:B------:R-:W-:Y:S05]  /*0df0*/  WARPSYNC R12 ;  /* 0x000000000c007348 */ /* 0x000fea0003800000 */
[----:B------:R-:W1:Y:S02]  /*0e00*/  LDS R13, [R13] ;  /* 0x000000000d0d7984 */ /* 0x000e640000000800 */
[----:B-1----:R-:W-:-:S13]  /*0e10*/  FSETP.GE.AND P0, PT, R26, R13, PT ;  /* 0x0000000d1a00720b */ /* 0x002fda0003f06000 */
[----:B------:R-:W-:-:S13]  /*0e20*/  VOTE.ALL P0, P0 ;  /* 0x0000000000ff7806 */ /* 0x000fda0000000000 */
[----:B------:R-:W-:Y:S05]  /*0e30*/  @!P0 BRA `(.L_x_30) ;  /* 0x0000000000448947 */ /* 0x000fea0003800000 */
.L_x_29:
[----:B0-----:R-:W-:Y:S01]  /*0e40*/  IMAD.WIDE.U32 R10, R25, 0x4, R8 ;  /* 0x00000004190a7825 */ /* 0x001fe200078e0008 */
[----:B------:R-:W2:Y:S01]  /*0e50*/  LDG.E.CONSTANT R12, desc[UR8][R2.64] ;  /* 0x00000008020c7981 */ /* 0x000ea2000c1e9900 */
[C---:B------:R-:W-:Y:S01]  /*0e60*/  FSETP.GEU.AND P0, PT, |R26|.reuse, 1.175494350822287508e-38, PT ;  /* 0x008000001a00780b */ /* 0x040fe20003f0e200 */
[----:B------:R-:W0:Y:S03]  /*0e70*/  LDCU UR4, c[0x0][0x380] ;  /* 0x00007000ff0477ac */ /* 0x000e260008000800 */
[----:B------:R-:W3:Y:S09]  /*0e80*/  LDG.E.CONSTANT R10, desc[UR8][R10.64] ;  /* 0x000000080a0a7981 */ /* 0x000ef2000c1e9900 */
[----:B------:R-:W-:-:S04]  /*0e90*/  @!P0 FMUL R26, R26, 16777216 ;  /* 0x4b8000001a1a8820 */ /* 0x000fc80000400000 */
[----:B------:R-:W1:Y:S01]  /*0ea0*/  MUFU.RCP R23, R26 ;  /* 0x0000001a00177308 */ /* 0x000e620000001000 */
[----:B--2---:R-:W-:Y:S02]  /*0eb0*/  I2FP.F32.S32 R12, R12 ;  /* 0x0000000c000c7245 */ /* 0x004fe40000201400 */
[----:B---3--:R-:W-:-:S03]  /*0ec0*/  I2FP.F32.S32 R13, R10 ;  /* 0x0000000a000d7245 */ /* 0x008fc60000201400 */
[----:B0-----:R-:W-:-:S04]  /*0ed0*/  FMUL R12, R12, UR4 ;  /* 0x000000040c0c7c20 */ /* 0x001fc80008400000 */
[----:B------:R-:W-:-:S04]  /*0ee0*/  FMUL R12, R12, R13 ;  /* 0x0000000d0c0c7220 */ /* 0x000fc80000400000 */
[----:B------:R-:W-:-:S04]  /*0ef0*/  @!P0 FMUL R12, R12, 16777216 ;  /* 0x4b8000000c0c8820 */ /* 0x000fc80000400000 */
[----:B-1----:R-:W-:Y:S01]  /*0f00*/  FMUL R12, R23, R12 ;  /* 0x0000000c170c7220 */ /* 0x002fe20000400000 */
[----:B------:R-:W-:-:S03]  /*0f10*/  MOV R23, R24 ;  /* 0x0000001800177202 */ /* 0x000fc60000000f00 */
[-C--:B------:R-:W-:Y:S01]  /*0f20*/  FFMA R17, R22, R12.reuse, R17 ;  /* 0x0000000c16117223 */ /* 0x080fe20000000011 */
[----:B------:R-:W-:Y:S01]  /*0f30*/  FFMA R16, R27, R12, R16 ;  /* 0x0000000c1b107223 */ /* 0x000fe20000000010 */
[----:B------:R-:W-:Y:S06]  /*0f40*/  BRA `(.L_x_31) ;  /* 0x0000000000307947 */ /* 0x000fec0003800000 */
.L_x_30:
[----:B------:R-:W-:Y:S01]  /*0f50*/  LOP3.LUT R13, R0, 0x3e0, RZ, 0xc0, !PT ;  /* 0x000003e0000d7812 */ /* 0x000fe200078ec0ff */
[----:B------:R-:W-:-:S03]  /*0f60*/  HFMA2 R23, -RZ, RZ, 0, 0 ;  /* 0x00000000ff177431 */ /* 0x000fc600000001ff */
[----:B------:R-:W-:-:S13]  /*0f70*/  ISETP.NE.AND P0, PT, R13, R0, PT ;  /* 0x000000000d00720c */ /* 0x000fda0003f05270 */
[----:B------:R-:W-:Y:S02]  /*0f80*/  @!P0 IADD3 R13, PT, PT, R11, 0x1000, RZ ;  /* 0x000010000b0d8810 */ /* 0x000fe40007ffe0ff */
[C---:B------:R-:W-:Y:S02]  /*0f90*/  @!P0 LEA R12, R10.reuse, R11, 0x18 ;  /* 0x0000000b0a0c8211 */ /* 0x040fe400078ec0ff */
[----:B------:R-:W-:-:S03]  /*0fa0*/  @!P0 LEA R10, R10, R13, 0x18 ;  /* 0x0000000d0a0a8211 */ /* 0x000fc600078ec0ff */
[C---:B------:R-:W-:Y:S01]  /*0fb0*/  @!P0 IMAD R11, R15.reuse, 0x4, R12 ;  /* 0x000000040f0b8824 */ /* 0x040fe200078e020c */
[C---:B------:R-:W-:Y:S01]  /*0fc0*/  @!P0 LEA R13, R15.reuse, R10, 0x2 ;  /* 0x0000000a0f0d8211 */ /* 0x040fe200078e10ff */
[----:B------:R-:W-:-:S03]  /*0fd0*/  VIADD R15, R15, 0x1 ;  /* 0x000000010f0f7836 */ /* 0x000fc60000000000 */
[----:B------:R-:W-:Y:S04]  /*0fe0*/  @!P0 STS [R11], R24 ;  /* 0x000000180b008388 */ /* 0x000fe80000000800 */
[----:B------:R1:W-:Y:S02]  /*0ff0*/  @!P0 STS [R13], R14 ;  /* 0x0000000e0d008388 */ /* 0x0003e40000000800 */
[----:B-1----:R-:W-:-:S07]  /*1000*/  SHF.L.U32 R14, R25, 0x2, RZ ;  /* 0x00000002190e7819 */ /* 0x002fce00000006ff */
.L_x_31:
[----:B------:R-:W-:Y:S05]  /*1010*/  BSYNC B3 ;  /* 0x0000000000037941 */ /* 0x000fea0003800000 */
.L_x_28:
[----:B------:R-:W-:Y:S02]  /*1020*/  ISETP.GE.AND P0, PT, R15, 0x400, PT ;  /* 0x000004000f00780c */ /* 0x000fe40003f06270 */
[----:B------:R-:W-:-:S13]  /*1030*/  ISETP.LT.AND P1, PT, R23, 0x4, PT ;  /* 0x000000041700780c */ /* 0x000fda0003f21270 */
[----:B------:R-:W-:Y:S05]  /*1040*/  @!P0 BRA P1, `(.L_x_32) ;  /* 0xfffffff800e88947 */ /* 0x000fea000083ffff */
.L_x_27:
[----:B------:R-:W-:Y:S05]  /*1050*/  BSYNC B2 ;  /* 0x0000000000027941 */ /* 0x000fea0003800000 */
.L_x_26:
[----:B-1----:R-:W-:-:S04]  /*1060*/  LOP3.LUT R4, R0, 0x3e0, RZ, 0xc0, !PT ;  /* 0x000003e000047812 */ /* 0x002fc800078ec0ff */
[C---:B------:R-:W-:Y:S02]  /*1070*/  ISETP.GT.AND P0, PT, R15.reuse, R4, PT ;  /* 0x000000040f00720c */ /* 0x040fe40003f04270 */
[----:B------:R-:W-:-:S11]  /*1080*/  IADD3 R15, PT, PT, R15, -0x1, RZ ;  /* 0xffffffff0f0f7810 */ /* 0x000fd60007ffe0ff */
[----:B------:R-:W-:Y:S05]  /*1090*/  @P0 BRA `(.L_x_33) ;  /* 0xfffffff800940947 */ /* 0x000fea000383ffff */
[----:B------:R-:W-:Y:S05]  /*10a0*/  BSYNC B1 ;  /* 0x0000000000017941 */ /* 0x000fea0003800000 */
.L_x_25:
[----:B------:R-:W1:Y:S08]  /*10b0*/  LDC.64 R2, c[0x0][0x3b8] ;  /* 0x0000ee00ff027b82 */ /* 0x000e700000000a00 */
[----:B------:R-:W2:Y:S01]  /*10c0*/  LDC.64 R4, c[0x0][0x3c0] ;  /* 0x0000f000ff047b82 */ /* 0x000ea20000000a00 */
[----:B-1----:R-:W-:-:S05]  /*10d0*/  IMAD.WIDE.U32 R2, R20, 0x4, R2 ;  /* 0x0000000414027825 */ /* 0x002fca00078e0002 */
[----:B---3--:R-:W3:Y:S01]  /*10e0*/  LDG.E R6, desc[UR8][R2.64] ;  /* 0x0000000802067981 */ /* 0x008ee2000c1e1900 */
[----:B--2---:R-:W-:-:S04]  /*10f0*/  IMAD.WIDE.U32 R4, R20, 0x4, R4 ;  /* 0x0000000414047825 */ /* 0x004fc800078e0004 */
[----:B---3--:R-:W-:-:S05]  /*1100*/  FADD R17, R17, R6 ;  /* 0x0000000611117221 */ /* 0x008fca0000000000 */
[----:B------:R1:W-:Y:S04]  /*1110*/  STG.E desc[UR8][R2.64], R17 ;  /* 0x0000001102007986 */ /* 0x0003e8000c101908 */
[----:B------:R-:W2:Y:S02]  /*1120*/  LDG.E R7, desc[UR8][R4.64] ;  /* 0x0000000804077981 */ /* 0x000ea4000c1e1900 */
[----:B--2---:R-:W-:-:S05]  /*1130*/  FADD R7, R16, R7 ;  /* 0x0000000710077221 */ /* 0x004fca0000000000 */
[----:B------:R1:W-:Y:S02]  /*1140*/  STG.E desc[UR8][R4.64], R7 ;  /* 0x0000000704007986 */ /* 0x0003e4000c101908 */
.L_x_22:
[----:B------:R-:W-:Y:S05]  /*1150*/  BSYNC B0 ;  /* 0x0000000000007941 */ /* 0x000fea0003800000 */
.L_x_21:
[----:B------:R-:W4:Y:S01]  /*1160*/  LDCU UR4, c[0x0][0x360] ;  /* 0x00006c00ff0477ac */ /* 0x000f220008000800 */
[----:B-1----:R-:W4:Y:S01]  /*1170*/  LDC R2, c[0x0][0x370] ;  /* 0x0000dc00ff027b82 */ /* 0x002f220000000800 */
[----:B------:R-:W1:Y:S01]  /*1180*/  LDCU UR6, c[0x0][0x3d4] ;  /* 0x00007a80ff0677ac */ /* 0x000e620008000800 */
[----:B----4-:R-:W-:-:S05]  /*1190*/  IMAD R21, R2, UR4, R21 ;  /* 0x0000000402157c24 */ /* 0x010fca000f8e0215 */
[----:B-1----:R-:W-:-:S13]  /*11a0*/  ISETP.GE.AND P0, PT, R21, UR6, PT ;  /* 0x0000000615007c0c */ /* 0x002fda000bf06270 */
[----:B------:R-:W-:Y:S05]  /*11b0*/  @!P0 BRA `(.L_x_34) ;  /* 0xfffffff400c88947 */ /* 0x000fea000383ffff */
[----:B------:R-:W-:Y:S05]  /*11c0*/  EXIT ;  /* 0x000000000000794d */ /* 0x000fea0003800000 */
.L_x_35:
        /* <DEDUP_REMOVED lines=11> */
.L_x_158:


//--------------------- .text._ZN7cugraph6detail10SortKernelEPiPKiPViS1_iiS3_ --------------------------
	.section	.text._ZN7cugraph6detail10SortKernelEPiPKiPViS1_iiS3_,"ax",@progbits
	.align	128
        .global         _ZN7cugraph6detail10SortKernelEPiPKiPViS1_iiS3_
        .type           _ZN7cugraph6detail10SortKernelEPiPKiPViS1_iiS3_,@function
        .size           _ZN7cugraph6detail10SortKernelEPiPKiPViS1_iiS3_,(.L_x_159 - _ZN7cugraph6detail10SortKernelEPiPKiPViS1_iiS3_)
        .other          _ZN7cugraph6detail10SortKernelEPiPKiPViS1_iiS3_,@"STO_CUDA_ENTRY STV_DEFAULT"
_ZN7cugraph6detail10SortKernelEPiPKiPViS1_iiS3_:
.text._ZN7cugraph6detail10SortKernelEPiPKiPViS1_iiS3_:
[----:B------:R-:W-:Y:S08]  /*0000*/  LDC R1, c[0x0][0x37c] ;  /* 0x0000df00ff017b82 */ /* 0x000ff00000000800 */
[----:B------:R-:W0:Y:S01]  /*0010*/  LDC.64 R2, c[0x0][0x3a8] ;  /* 0x0000ea00ff027b82 */ /* 0x000e220000000a00 */
[----:B------:R-:W0:Y:S01]  /*0020*/  LDCU.64 UR6, c[0x0][0x358] ;  /* 0x00006b00ff0677ac */ /* 0x000e220008000a00 */
[----:B------:R-:W1:Y:S01]  /*0030*/  S2R R4, SR_TID.X ;  /* 0x0000000000047919 */ /* 0x000e620000002100 */
[----:B------:R-:W2:Y:S01]  /*0040*/  LDCU UR8, c[0x0][0x360] ;  /* 0x00006c00ff0877ac */ /* 0x000ea20008000800 */
[----:B------:R-:W3:Y:S01]  /*0050*/  S2R R5, SR_CTAID.X ;  /* 0x0000000000057919 */ /* 0x000ee20000002500 */
[----:B------:R-:W4:Y:S01]  /*0060*/  LDCU UR5, c[0x0][0x3a0] ;  /* 0x00007400ff0577ac */ /* 0x000f220008000800 */
[----:B0-----:R-:W5:Y:S01]  /*0070*/  LDG.E.CONSTANT R0, desc[UR6][R2.64] ;  /* 0x0000000602007981 */ /* 0x001f62000c1e9900 */
[----:B------:R-:W2:Y:S02]  /*0080*/  LDCU UR4, c[0x0][0x370] ;  /* 0x00006e00ff0477ac */ /* 0x000ea40008000800 */
[----:B--2---:R-:W-:-:S06]  /*0090*/  UIMAD UR4, UR8, UR4, URZ ;  /* 0x00000004080472a4 */ /* 0x004fcc000f8e02ff */
[----:B-1----:R-:W-:-:S04]  /*00a0*/  VIADD R4, R4, -UR4 ;  /* 0x8000000404047c36 */ /* 0x002fc80008000000 */
[----:B---3--:R-:W-:-:S05]  /*00b0*/  IMAD R4, R5, UR8, R4 ;  /* 0x0000000805047c24 */ /* 0x008fca000f8e0204 */
[----:B----4-:R-:W-:-:S04]  /*00c0*/  IADD3.X R11, PT, PT, R4, UR5, RZ, PT, !PT ;  /* 0x00000005040b7c10 */ /* 0x010fc8000bffe4ff */
[----:B-----5:R-:W-:-:S13]  /*00d0*/  ISETP.GE.AND P0, PT, R11, R0, PT ;  /* 0x000000000b00720c */ /* 0x020fda0003f06270 */
[----:B------:R-:W-:Y:S05]  /*00e0*/  @!P0 EXIT ;  /* 0x000000000000894d */ /* 0x000fea0003800000 */
[----:B------:R-:W0:Y:S01]  /*00f0*/  LDC.64 R2, c[0x0][0x388] ;  /* 0x0000e200ff027b82 */ /* 0x000e220000000a00 */
[----:B------:R-:W-:Y:S01]  /*0100*/  UISETP.LT.AND UP0, UPT, URZ, UR5, UPT ;  /* 0x00000005ff00728c */ /* 0x000fe2000bf01270 */
[----:B------:R-:W-:Y:S01]  /*0110*/  IMAD.MOV.U32 R12, RZ, RZ, RZ ;  /* 0x000000ffff0c7224 */ /* 0x000fe200078e00ff */
[----:B------:R-:W1:Y:S01]  /*0120*/  LDCU UR9, c[0x0][0x3a0] ;  /* 0x00007400ff0977ac */ /* 0x000e620008000800 */
[----:B------:R-:W2:Y:S04]  /*0130*/  LDCU UR8, c[0x0][0x3a4] ;  /* 0x00007480ff0877ac */ /* 0x000ea80008000800 */
[----:B------:R-:W3:Y:S01]  /*0140*/  LDC.64 R4, c[0x0][0x390] ;  /* 0x0000e400ff047b82 */ /* 0x000ee20000000a00 */
[----:B------:R-:W-:-:S07]  /*0150*/  USEL UR5, URZ, UR5, !UP0 ;  /* 0x00000005ff057287 */ /* 0x000fce000c000000 */
[----:B------:R-:W4:Y:S05]  /*0160*/  LDC.64 R6, c[0x0][0x398] ;  /* 0x0000e600ff067b82 */ /* 0x000f2a0000000a00 */
.L_x_53:
[----:B------:R-:W-:Y:S01]  /*0170*/  ISETP.NE.AND P0, PT, R12, UR5, PT ;  /* 0x000000050c007c0c */ /* 0x000fe2000bf05270 */
[----:B------:R-:W-:-:S12]  /*0180*/  YIELD ;  /* 0x0000000000007946 */ /* 0x000fd80003800000 */
[----:B-12---:R-:W-:Y:S05]  /*0190*/  @!P0 EXIT ;  /* 0x000000000000894d */ /* 0x006fea0003800000 */
[----:B---3--:R-:W-:-:S05]  /*01a0*/  IMAD.WIDE R8, R11, 0x4, R4 ;  /* 0x000000040b087825 */ /* 0x008fca00078e0204 */
[----:B------:R-:W2:Y:S01]  /*01b0*/  LDG.E.STRONG.SYS R10, desc[UR6][R8.64] ;  /* 0x00000006080a7981 */ /* 0x000ea2000c1f5900 */
[----:B------:R-:W-:Y:S01]  /*01c0*/  BSSY.RECONVERGENT B0, `(.L_x_36) ;  /* 0x0000068000007945 */ /* 0x000fe20003800200 */
[----:B--2---:R-:W-:-:S13]  /*01d0*/  ISETP.GE.AND P0, PT, R10, RZ, PT ;  /* 0x000000ff0a00720c */ /* 0x004fda0003f06270 */
[----:B------:R-:W-:Y:S05]  /*01e0*/  @!P0 BRA `(.L_x_37) ;  /* 0x0000000400948947 */ /* 0x000fea0003800000 */
[----:B------:R-:W-:-:S05]  /*01f0*/  SHF.L.U32 R9, R11, 0x2, RZ ;  /* 0x000000020b097819 */ /* 0x000fca00000006ff */
[----:B----4-:R-:W-:-:S05]  /*0200*/  IMAD.WIDE R8, R9, 0x4, R6 ;  /* 0x0000000409087825 */ /* 0x010fca00078e0206 */
[----:B------:R-:W2:Y:S01]  /*0210*/  LDG.E R19, desc[UR6][R8.64] ;  /* 0x0000000608137981 */ /* 0x000ea2000c1e1900 */
[----:B------:R-:W-:Y:S01]  /*0220*/  BSSY.RECONVERGENT B1, `(.L_x_38) ;  /* 0x0000014000017945 */ /* 0x000fe20003800200 */
[----:B------:R-:W-:Y:S01]  /*0230*/  IMAD.MOV.U32 R13, RZ, RZ, RZ ;  /* 0x000000ffff0d7224 */ /* 0x000fe200078e00ff */
[----:B--2---:R-:W-:-:S13]  /*0240*/  ISETP.GE.AND P0, PT, R19, RZ, PT ;  /* 0x000000ff1300720c */ /* 0x004fda0003f06270 */
[----:B------:R-:W-:Y:S05]  /*0250*/  @!P0 BRA `(.L_x_39) ;  /* 0x0000000000408947 */ /* 0x000fea0003800000 */
[----:B------:R-:W-:-:S13]  /*0260*/  ISETP.GE.AND P0, PT, R19, UR8, PT ;  /* 0x0000000813007c0c */ /* 0x000fda000bf06270 */
[----:B------:R-:W-:Y:S05]  /*0270*/  @!P0 BRA `(.L_x_40) ;  /* 0x00000000001c8947 */ /* 0x000fea0003800000 */
[----:B0-----:R-:W-:-:S06]  /*0280*/  IMAD.WIDE.U32 R16, R19, 0x4, R2 ;  /* 0x0000000413107825 */ /* 0x001fcc00078e0002 */
[----:B------:R-:W2:Y:S01]  /*0290*/  LDG.E.CONSTANT R17, desc[UR6][R16.64] ;  /* 0x0000000610117981 */ /* 0x000ea2000c1e9900 */
[----:B------:R-:W-:-:S04]  /*02a0*/  IMAD.WIDE.U32 R14, R19, 0x4, R4 ;  /* 0x00000004130e7825 */ /* 0x000fc800078e0004 */
[----:B------:R-:W-:Y:S01]  /*02b0*/  IMAD.MOV.U32 R13, RZ, RZ, 0x1 ;  /* 0x00000001ff0d7424 */ /* 0x000fe200078e00ff */
[----:B------:R2:W-:Y:S02]  /*02c0*/  STG.E.STRONG.SYS desc[UR6][R14.64], R10 ;  /* 0x0000000a0e007986 */ /* 0x0005e4000c115906 */
[----:B--2---:R-:W-:Y:S01]  /*02d0*/  IADD3 R10, PT, PT, R10, R17, RZ ;  /* 0x000000110a0a7210 */ /* 0x004fe20007ffe0ff */
[----:B------:R-:W-:Y:S06]  /*02e0*/  BRA `(.L_x_39) ;  /* 0x00000000001c7947 */ /* 0x000fec0003800000 */
.L_x_40:
[----:B------:R-:W-:Y:S01]  /*02f0*/  ISETP.GT.AND P0, PT, R10, UR9, PT ;  /* 0x000000090a007c0c */ /* 0x000fe2000bf04270 */
[----:B------:R-:W-:-:S12]  /*0300*/  IMAD.MOV.U32 R13, RZ, RZ, 0x1 ;  /* 0x00000001ff0d7424 */ /* 0x000fd800078e00ff */
[----:B------:R-:W1:Y:S01]  /*0310*/  @!P0 LDC.64 R14, c[0x0][0x380] ;  /* 0x0000e000ff0e8b82 */ /* 0x000e620000000a00 */
[C---:B------:R-:W-:Y:S02]  /*0320*/  @!P0 VIADD R16, R10.reuse, 0x1 ;  /* 0x000000010a108836 */ /* 0x040fe40000000000 */
[----:B-1----:R-:W-:-:S03]  /*0330*/  @!P0 IMAD.WIDE.U32 R14, R10, 0x4, R14 ;  /* 0x000000040a0e8825 */ /* 0x002fc600078e000e */
[----:B------:R-:W-:Y:S02]  /*0340*/  @!P0 MOV R10, R16 ;  /* 0x00000010000a8202 */ /* 0x000fe40000000f00 */
[----:B------:R1:W-:Y:S05]  /*0350*/  @!P0 STG.E desc[UR6][R14.64], R19 ;  /* 0x000000130e008986 */ /* 0x0003ea000c101906 */
.L_x_39:
[----:B------:R-:W-:Y:S05]  /*0360*/  BSYNC.RECONVERGENT B1 ;  /* 0x0000000000017941 */ /* 0x000fea0003800200 */
.L_x_38:
[----:B------:R-:W2:Y:S01]  /*0370*/  LDG.E R21, desc[UR6][R8.64+0x4] ;  /* 0x0000040608157981 */ /* 0x000ea2000c1e1900 */
[----:B------:R-:W-:Y:S01]  /*0380*/  BSSY.RECONVERGENT B1, `(.L_x_41) ;  /* 0x000001b000017945 */ /* 0x000fe20003800200 */
[----:B--2---:R-:W-:-:S13]  /*0390*/  ISETP.GE.AND P0, PT, R21, RZ, PT ;  /* 0x000000ff1500720c */ /* 0x004fda0003f06270 */
[----:B------:R-:W-:Y:S05]  /*03a0*/  @!P0 BRA `(.L_x_42) ;  /* 0x0000000000608947 */ /* 0x000fea0003800000 */
[----:B------:R-:W-:Y:S01]  /*03b0*/  ISETP.GT.AND P0, PT, R19, -0x1, PT ;  /* 0xffffffff1300780c */ /* 0x000fe20003f04270 */
[----:B------:R-:W-:-:S12]  /*03c0*/  BSSY.RECONVERGENT B2, `(.L_x_43) ;  /* 0x0000015000027945 */ /* 0x000fd80003800200 */
[----:B-1----:R-:W-:Y:S01]  /*03d0*/  @!P0 LEA R14, P1, R13, R8, 0x2 ;  /* 0x000000080d0e8211 */ /* 0x002fe200078210ff */
[----:B------:R-:W-:-:S04]  /*03e0*/  @!P0 IMAD.MOV.U32 R17, RZ, RZ, -0x1 ;  /* 0xffffffffff118424 */ /* 0x000fc800078e00ff */
[----:B------:R-:W-:Y:S01]  /*03f0*/  @!P0 IMAD.X R15, RZ, RZ, R9, P1 ;  /* 0x000000ffff0f8224 */ /* 0x000fe200008e0609 */
[----:B------:R1:W-:Y:S04]  /*0400*/  @!P0 STG.E desc[UR6][R8.64+0x4], R17 ;  /* 0x0000041108008986 */ /* 0x0003e8000c101906 */
[----:B------:R1:W-:Y:S01]  /*0410*/  @!P0 STG.E desc[UR6][R14.64], R21 ;  /* 0x000000150e008986 */ /* 0x0003e2000c101906 */
[----:B------:R-:W-:-:S13]  /*0420*/  ISETP.GE.AND P0, PT, R21, UR8, PT ;  /* 0x0000000815007c0c */ /* 0x000fda000bf06270 */
[----:B-1----:R-:W-:Y:S05]  /*0430*/  @!P0 BRA `(.L_x_44) ;  /* 0x0000000000188947 */ /* 0x002fea0003800000 */
[----:B0-----:R-:W-:-:S06]  /*0440*/  IMAD.WIDE.U32 R16, R21, 0x4, R2 ;  /* 0x0000000415107825 */ /* 0x001fcc00078e0002 */
[----:B------:R-:W2:Y:S01]  /*0450*/  LDG.E.CONSTANT R17, desc[UR6][R16.64] ;  /* 0x0000000610117981 */ /* 0x000ea2000c1e9900 */
[----:B------:R-:W-:-:S05]  /*0460*/  IMAD.WIDE.U32 R14, R21, 0x4, R4 ;  /* 0x00000004150e7825 */ /* 0x000fca00078e0004 */
[----:B------:R2:W-:Y:S02]  /*0470*/  STG.E.STRONG.SYS desc[UR6][R14.64], R10 ;  /* 0x0000000a0e007986 */ /* 0x0005e4000c115906 */
[----:B--2---:R-:W-:Y:S01]  /*0480*/  IADD3 R10, PT, PT, R10, R17, RZ ;  /* 0x000000110a0a7210 */ /* 0x004fe20007ffe0ff */
[----:B------:R-:W-:Y:S06]  /*0490*/  BRA `(.L_x_45) ;  /* 0x00000000001c7947 */ /* 0x000fec0003800000 */
.L_x_44:
[----:B------:R-:W-:-:S04]  /*04a0*/  ISETP.GE.AND P0, PT, R10, RZ, PT ;  /* 0x000000ff0a00720c */ /* 0x000fc80003f06270 */
[----:B------:R-:W-:-:S13]  /*04b0*/  ISETP.GT.OR P0, PT, R10, UR9, !P0 ;  /* 0x000000090a007c0c */ /* 0x000fda000c704670 */
[----:B------:R-:W1:Y:S01]  /*04c0*/  @!P0 LDC.64 R14, c[0x0][0x380] ;  /* 0x0000e000ff0e8b82 */ /* 0x000e620000000a00 */
[C---:B------:R-:W-:Y:S02]  /*04d0*/  @!P0 VIADD R16, R10.reuse, 0x1 ;  /* 0x000000010a108836 */ /* 0x040fe40000000000 */
[----:B-1----:R-:W-:-:S04]  /*04e0*/  @!P0 IMAD.WIDE.U32 R14, R10, 0x4, R14 ;  /* 0x000000040a0e8825 */ /* 0x002fc800078e000e */
[----:B------:R-:W-:Y:S01]  /*04f0*/  @!P0 IMAD.MOV.U32 R10, RZ, RZ, R16 ;  /* 0x000000ffff0a8224 */ /* 0x000fe200078e0010 */
[----:B------:R1:W-:Y:S06]  /*0500*/  @!P0 STG.E desc[UR6][R14.64], R21 ;  /* 0x000000150e008986 */ /* 0x0003ec000c101906 */
.L_x_45:
[----:B------:R-:W-:Y:S05]  /*0510*/  BSYNC.RECONVERGENT B2 ;  /* 0x0000000000027941 */ /* 0x000fea0003800200 */
.L_x_43:
[----:B------:R-:W-:-:S07]  /*0520*/  IADD3 R13, PT, PT, R13, 0x1, RZ ;  /* 0x000000010d0d7810 */ /* 0x000fce0007ffe0ff */
.L_x_42:
[----:B------:R-:W-:Y:S05]  /*0530*/  BSYNC.RECONVERGENT B1 ;  /* 0x0000000000017941 */ /* 0x000fea0003800200 */
.L_x_41:
[----:B-1----:R-:W2:Y:S01]  /*0540*/  LDG.E R19, desc[UR6][R8.64+0x8] ;  /* 0x0000080608137981 */ /* 0x002ea2000c1e1900 */
[----:B------:R-:W-:Y:S01]  /*0550*/  BSSY.RECONVERGENT B1, `(.L_x_46) ;  /* 0x000001a000017945 */ /* 0x000fe20003800200 */
[----:B--2---:R-:W-:-:S13]  /*0560*/  ISETP.GE.AND P0, PT, R19, RZ, PT ;  /* 0x000000ff1300720c */ /* 0x004fda0003f06270 */
[----:B------:R-:W-:Y:S05]  /*0570*/  @!P0 BRA `(.L_x_47) ;  /* 0x00000000005c8947 */ /* 0x000fea0003800000 */
[----:B------:R-:W-:Y:S01]  /*0580*/  ISETP.NE.AND P0, PT, R13, 0x2, PT ;  /* 0x000000020d00780c */ /* 0x000fe20003f05270 */
[----:B------:R-:W-:-:S12]  /*0590*/  BSSY.RECONVERGENT B2, `(.L_x_48) ;  /* 0x0000014000027945 */ /* 0x000fd80003800200 */
[----:B------:R-:W-:Y:S02]  /*05a0*/  @P0 IMAD.MOV.U32 R17, RZ, RZ, -0x1 ;  /* 0xffffffffff110424 */ /* 0x000fe400078e00ff */
[----:B------:R-:W-:-:S03]  /*05b0*/  @P0 IMAD.WIDE.U32 R14, R13, 0x4, R8 ;  /* 0x000000040d0e0825 */ /* 0x000fc600078e0008 */
[----:B------:R1:W-:Y:S04]  /*05c0*/  @P0 STG.E desc[UR6][R8.64+0x8], R17 ;  /* 0x0000081108000986 */ /* 0x0003e8000c101906 */
[----:B------:R1:W-:Y:S01]  /*05d0*/  @P0 STG.E desc[UR6][R14.64], R19 ;  /* 0x000000130e000986 */ /* 0x0003e2000c101906 */
        /* <DEDUP_REMOVED lines=8> */
.L_x_49:
[----:B------:R-:W-:-:S04]  /*0660*/  ISETP.GE.AND P0, PT, R10, RZ, PT ;  /* 0x000000ff0a00720c */ /* 0x000fc80003f06270 */
[----:B------:R-:W-:-:S13]  /*0670*/  ISETP.GT.OR P0, PT, R10, UR9, !P0 ;  /* 0x000000090a007c0c */ /* 0x000fda000c704670 */
[----:B------:R-:W1:Y:S01]  /*0680*/  @!P0 LDC.64 R14, c[0x0][0x380] ;  /* 0x0000e000ff0e8b82 */ /* 0x000e620000000a00 */
[C---:B------:R-:W-:Y:S02]  /*0690*/  @!P0 VIADD R16, R10.reuse, 0x1 ;  /* 0x000000010a108836 */ /* 0x040fe40000000000 */
[----:B-1----:R-:W-:-:S03]  /*06a0*/  @!P0 IMAD.WIDE.U32 R14, R10, 0x4, R14 ;  /* 0x000000040a0e8825 */ /* 0x002fc600078e000e */
[----:B------:R-:W-:Y:S02]  /*06b0*/  @!P0 MOV R10, R16 ;  /* 0x00000010000a8202 */ /* 0x000fe40000000f00 */
[----:B------:R1:W-:Y:S05]  /*06c0*/  @!P0 STG.E desc[UR6][R14.64], R19 ;  /* 0x000000130e008986 */ /* 0x0003ea000c101906 */
.L_x_50:
[----:B------:R-:W-:Y:S05]  /*06d0*/  BSYNC.RECONVERGENT B2 ;  /* 0x0000000000027941 */ /* 0x000fea0003800200 */
.L_x_48:
[----:B------:R-:W-:-:S07]  /*06e0*/  VIADD R13, R13, 0x1 ;  /* 0x000000010d0d7836 */ /* 0x000fce0000000000 */
.L_x_47:
[----:B------:R-:W-:Y:S05]  /*06f0*/  BSYNC.RECONVERGENT B1 ;  /* 0x0000000000017941 */ /* 0x000fea0003800200 */
.L_x_46:
[----:B-1----:R-:W2:Y:S01]  /*0700*/  LDG.E R19, desc[UR6][R8.64+0xc] ;  /* 0x00000c0608137981 */ /* 0x002ea2000c1e1900 */
[----:B------:R-:W-:Y:S01]  /*0710*/  BSSY.RECONVERGENT B1, `(.L_x_51) ;  /* 0x0000011000017945 */ /* 0x000fe20003800200 */
[----:B--2---:R-:W-:-:S13]  /*0720*/  ISETP.GE.AND P0, PT, R19, RZ, PT ;  /* 0x000000ff1300720c */ /* 0x004fda0003f06270 */
[----:B------:R-:W-:Y:S05]  /*0730*/  @!P0 BRA `(.L_x_52) ;  /* 0x0000000000388947 */ /* 0x000fea0003800000 */
[----:B------:R-:W-:Y:S02]  /*0740*/  ISETP.NE.AND P0, PT, R13, 0x3, PT ;  /* 0x000000030d00780c */ /* 0x000fe40003f05270 */
[----:B------:R-:W-:-:S11]  /*0750*/  ISETP.GE.AND P1, PT, R19, UR8, PT ;  /* 0x0000000813007c0c */ /* 0x000fd6000bf26270 */
[----:B------:R-:W-:Y:S01]  /*0760*/  @P0 MOV R21, 0xffffffff ;  /* 0xffffffff00150802 */ /* 0x000fe20000000f00 */
[----:B------:R-:W-:-:S04]  /*0770*/  @P0 IMAD.WIDE.U32 R14, R13, 0x4, R8 ;  /* 0x000000040d0e0825 */ /* 0x000fc800078e0008 */
[----:B------:R-:W-:Y:S01]  /*0780*/  @P1 IMAD.WIDE.U32 R16, R19, 0x4, R4 ;  /* 0x0000000413101825 */ /* 0x000fe200078e0004 */
[----:B------:R1:W-:Y:S04]  /*0790*/  @P0 STG.E desc[UR6][R8.64+0xc], R21 ;  /* 0x00000c1508000986 */ /* 0x0003e8000c101906 */
[----:B------:R1:W-:Y:S04]  /*07a0*/  @P0 STG.E desc[UR6][R14.64], R19 ;  /* 0x000000130e000986 */ /* 0x0003e8000c101906 */
[----:B------:R1:W-:Y:S01]  /*07b0*/  @P1 STG.E.STRONG.SYS desc[UR6][R16.64], R10 ;  /* 0x0000000a10001986 */ /* 0x0003e2000c115906 */
[----:B------:R-:W-:Y:S05]  /*07c0*/  @P1 BRA `(.L_x_52) ;  /* 0x0000000000141947 */ /* 0x000fea0003800000 */
[----:B------:R-:W-:-:S04]  /*07d0*/  ISETP.GE.AND P0, PT, R10, RZ, PT ;  /* 0x000000ff0a00720c */ /* 0x000fc80003f06270 */
[----:B------:R-:W-:-:S13]  /*07e0*/  ISETP.GT.OR P0, PT, R10, UR9, !P0 ;  /* 0x000000090a007c0c */ /* 0x000fda000c704670 */
[----:B-1----:R-:W1:Y:S02]  /*07f0*/  @!P0 LDC.64 R8, c[0x0][0x380] ;  /* 0x0000e000ff088b82 */ /* 0x002e640000000a00 */
[----:B-1----:R-:W-:-:S05]  /*0800*/  @!P0 IMAD.WIDE.U32 R8, R10, 0x4, R8 ;  /* 0x000000040a088825 */ /* 0x002fca00078e0008 */
[----:B------:R2:W-:Y:S02]  /*0810*/  @!P0 STG.E desc[UR6][R8.64], R19 ;  /* 0x0000001308008986 */ /* 0x0005e4000c101906 */
.L_x_52:
[----:B------:R-:W-:Y:S05]  /*0820*/  BSYNC.RECONVERGENT B1 ;  /* 0x0000000000017941 */ /* 0x000fea0003800200 */
.L_x_51:
[----:B------:R-:W-:-:S07]  /*0830*/  VIADD R11, R11, -UR4 ;  /* 0x800000040b0b7c36 */ /* 0x000fce0008000000 */
.L_x_37:
[----:B------:R-:W-:Y:S05]  /*0840*/  BSYNC.RECONVERGENT B0 ;  /* 0x0000000000007941 */ /* 0x000fea0003800200 */
.L_x_36:
[----:B------:R-:W-:Y:S02]  /*0850*/  ISETP.GE.AND P0, PT, R11, R0, PT ;  /* 0x000000000b00720c */ /* 0x000fe40003f06270 */
[----:B------:R-:W-:-:S11]  /*0860*/  IADD3 R12, PT, PT, R12, 0x1, RZ ;  /* 0x000000010c0c7810 */ /* 0x000fd60007ffe0ff */
[----:B------:R-:W-:Y:S05]  /*0870*/  @P0 BRA `(.L_x_53) ;  /* 0xfffffff8003c0947 */ /* 0x000fea000383ffff */
[----:B------:R-:W-:Y:S05]  /*0880*/  EXIT ;  /* 0x000000000000794d */ /* 0x000fea0003800000 */
.L_x_54:
        /* <DEDUP_REMOVED lines=15> */
.L_x_159:


//--------------------- .text._ZN7cugraph6detail19SummarizationKernelEPiPKiPViPfS6_iiS3_ --------------------------
	.section	.text._ZN7cugraph6detail19SummarizationKernelEPiPKiPViPfS6_iiS3_,"ax",@progbits
	.align	128
        .global         _ZN7cugraph6detail19SummarizationKernelEPiPKiPViPfS6_iiS3_
        .type           _ZN7cugraph6detail19SummarizationKernelEPiPKiPViPfS6_iiS3_,@function
        .size           _ZN7cugraph6detail19SummarizationKernelEPiPKiPViPfS6_iiS3_,(.L_x_156 - _ZN7cugraph6detail19SummarizationKernelEPiPKiPViPfS6_iiS3_)
        .other          _ZN7cugraph6detail19SummarizationKernelEPiPKiPViPfS6_iiS3_,@"STO_CUDA_ENTRY STV_DEFAULT"
_ZN7cugraph6detail19SummarizationKernelEPiPKiPViPfS6_iiS3_:
.text._ZN7cugraph6detail19SummarizationKernelEPiPKiPViPfS6_iiS3_:
[----:B------:R-:W-:Y:S08]  /*0000*/  LDC R1, c[0x0][0x37c] ;  /* 0x0000df00ff017b82 */ /* 0x000ff00000000800 */
[----:B------:R-:W0:Y:S01]  /*0010*/  LDC.64 R2, c[0x0][0x3b0] ;  /* 0x0000ec00ff027b82 */ /* 0x000e220000000a00 */
[----:B------:R-:W0:Y:S01]  /*0020*/  LDCU.64 UR8, c[0x0][0x358] ;  /* 0x00006b00ff0877ac */ /* 0x000e220008000a00 */
[----:B------:R-:W1:Y:S01]  /*0030*/  S2R R6, SR_TID.X ;  /* 0x0000000000067919 */ /* 0x000e620000002100 */
[----:B------:R-:W1:Y:S01]  /*0040*/  S2R R5, SR_CTAID.X ;  /* 0x0000000000057919 */ /* 0x000e620000002500 */
[----:B------:R-:W1:Y:S04]  /*0050*/  LDCU UR5, c[0x0][0x360] ;  /* 0x00006c00ff0577ac */ /* 0x000e680008000800 */
[----:B------:R-:W2:Y:S01]  /*0060*/  S2UR UR6, SR_CgaCtaId ;  /* 0x00000000000679c3 */ /* 0x000ea20000008800 */
[----:B------:R-:W-:Y:S01]  /*0070*/  UMOV UR4, 0x400 ;  /* 0x0000040000047882 */ /* 0x000fe20000000000 */
[----:B------:R-:W3:Y:S01]  /*0080*/  LDCU UR11, c[0x0][0x3ac] ;  /* 0x00007580ff0b77ac */ /* 0x000ee20008000800 */
[----:B------:R-:W4:Y:S01]  /*0090*/  LDCU UR10, c[0x0][0x3a8] ;  /* 0x00007500ff0a77ac */ /* 0x000f220008000800 */
[----:B------:R-:W0:Y:S02]  /*00a0*/  LDCU UR7, c[0x0][0x3a8] ;  /* 0x00007500ff0777ac */ /* 0x000e240008000800 */
[----:B0-----:R-:W5:Y:S02]  /*00b0*/  LDG.E.CONSTANT R2, desc[UR8][R2.64] ;  /* 0x0000000802027981 */ /* 0x001f64000c1e9900 */
[----:B------:R-:W0:Y:S01]  /*00c0*/  LDC R4, c[0x0][0x370] ;  /* 0x0000dc00ff047b82 */ /* 0x000e220000000800 */
[----:B------:R-:W-:Y:S01]  /*00d0*/  HFMA2 R26, -RZ, RZ, 0, 0 ;  /* 0x00000000ff1a7431 */ /* 0x000fe200000001ff */
[----:B------:R-:W-:Y:S01]  /*00e0*/  BSSY B2, `(.L_x_55) ;  /* 0x00000c9000027945 */ /* 0x000fe20003800000 */
[----:B-1----:R-:W-:Y:S01]  /*00f0*/  IMAD R5, R5, UR5, R6 ;  /* 0x0000000505057c24 */ /* 0x002fe2000f8e0206 */
[----:B-----5:R-:W-:-:S05]  /*0100*/  LOP3.LUT R0, R2, 0xffffffe0, RZ, 0xc0, !PT ;  /* 0xffffffe002007812 */ /* 0x020fca00078ec0ff */
[----:B------:R-:W-:Y:S02]  /*0110*/  IMAD.IADD R3, R0, 0x1, R5 ;  /* 0x0000000100037824 */ /* 0x000fe400078e0205 */
[----:B0-----:R-:W-:Y:S01]  /*0120*/  IMAD R5, R4, UR5, RZ ;  /* 0x0000000504057c24 */ /* 0x001fe2000f8e02ff */
[----:B------:R-:W-:Y:S02]  /*0130*/  UIADD3 UR5, UPT, UPT, UR4, 0x3000, URZ ;  /* 0x0000300004057890 */ /* 0x000fe4000fffe0ff */
[----:B------:R-:W-:Y:S01]  /*0140*/  ISETP.GE.AND P0, PT, R3, R2, PT ;  /* 0x000000020300720c */ /* 0x000fe20003f06270 */
[----:B--2---:R-:W-:Y:S02]  /*0150*/  ULEA UR4, UR6, UR4, 0x18 ;  /* 0x0000000406047291 */ /* 0x004fe4000f8ec0ff */
[----:B------:R-:W-:Y:S01]  /*0160*/  ULEA UR5, UR6, UR5, 0x18 ;  /* 0x0000000506057291 */ /* 0x000fe2000f8ec0ff */
[----:B------:R-:W-:-:S05]  /*0170*/  SEL R4, R5, RZ, !P0 ;  /* 0x000000ff05047207 */ /* 0x000fca0004000000 */
[----:B------:R-:W-:Y:S01]  /*0180*/  IMAD.IADD R4, R3, 0x1, R4 ;  /* 0x0000000103047824 */ /* 0x000fe200078e0204 */
[C---:B------:R-:W-:Y:S02]  /*0190*/  LEA R3, R6.reuse, UR4, 0x2 ;  /* 0x0000000406037c11 */ /* 0x040fe4000f8e10ff */
[----:B---34-:R-:W-:-:S07]  /*01a0*/  LEA R2, R6, UR5, 0x2 ;  /* 0x0000000506027c11 */ /* 0x018fce000f8e10ff */
.L_x_80:
[----:B0-----:R-:W0:Y:S01]  /*01b0*/  LDCU UR4, c[0x0][0x3a8] ;  /* 0x00007500ff0477ac */ /* 0x001e220008000800 */
[----:B------:R-:W-:Y:S01]  /*01c0*/  VIADD R26, R26, 0x1 ;  /* 0x000000011a1a7836 */ /* 0x000fe20000000000 */
[----:B------:R-:W-:Y:S04]  /*01d0*/  BSSY B1, `(.L_x_56) ;  /* 0x00000b7000017945 */ /* 0x000fe80003800000 */
[----:B------:R-:W-:-:S04]  /*01e0*/  ISETP.NE.AND P1, PT, R26, 0x5, PT ;  /* 0x000000051a00780c */ /* 0x000fc80003f25270 */
[----:B------:R-:W-:Y:S01]  /*01f0*/  P2R R31, PR, RZ, 0x2 ;  /* 0x00000002ff1f7803 */ /* 0x000fe20000000000 */
[----:B0-----:R-:W-:-:S05]  /*0200*/  IMAD.U32 R7, RZ, RZ, UR4 ;  /* 0x00000004ff077e24 */ /* 0x001fca000f8e00ff */
[----:B------:R-:W-:-:S13]  /*0210*/  ISETP.GT.AND P0, PT, R4, R7, PT ;  /* 0x000000070400720c */ /* 0x000fda0003f04270 */
[----:B-12-4-:R-:W-:Y:S05]  /*0220*/  @P0 BRA `(.L_x_57) ;  /* 0x0000000800c40947 */ /* 0x016fea0003800000 */
[----:B------:R-:W0:Y:S01]  /*0230*/  LDC R27, c[0x0][0x3ac] ;  /* 0x0000eb00ff1b7b82 */ /* 0x000e220000000800 */
[----:B------:R-:W-:-:S07]  /*0240*/  MOV R29, R4 ;  /* 0x00000004001d7202 */ /* 0x000fce0000000f00 */
[----:B------:R-:W1:Y:S08]  /*0250*/  LDC.64 R12, c[0x0][0x398] ;  /* 0x0000e600ff0c7b82 */ /* 0x000e700000000a00 */
[----:B------:R-:W2:Y:S08]  /*0260*/  LDC.64 R14, c[0x0][0x3a0] ;  /* 0x0000e800ff0e7b82 */ /* 0x000eb00000000a00 */
[----:B------:R-:W3:Y:S08]  /*0270*/  LDC.64 R16, c[0x0][0x390] ;  /* 0x0000e400ff107b82 */ /* 0x000ef00000000a00 */
[----:B------:R-:W4:Y:S08]  /*0280*/  LDC.64 R18, c[0x0][0x388] ;  /* 0x0000e200ff127b82 */ /* 0x000f300000000a00 */
[----:B------:R-:W0:Y:S02]  /*0290*/  LDC.64 R20, c[0x0][0x380] ;  /* 0x0000e000ff147b82 */ /* 0x000e240000000a00 */
.L_x_79:
[----:B---3--:R-:W-:-:S05]  /*02a0*/  IMAD.WIDE R22, R29, 0x4, R16 ;  /* 0x000000041d167825 */ /* 0x008fca00078e0210 */
[----:B------:R-:W3:Y:S01]  /*02b0*/  LDG.E.STRONG.SYS R6, desc[UR8][R22.64] ;  /* 0x0000000816067981 */ /* 0x000ee2000c1f5900 */
[----:B------:R-:W-:Y:S05]  /*02c0*/  YIELD ;  /* 0x0000000000007946 */ /* 0x000fea0003800000 */
[----:B------:R-:W-:Y:S01]  /*02d0*/  BSSY.RECONVERGENT B0, `(.L_x_58) ;  /* 0x00000a2000007945 */ /* 0x000fe20003800200 */
[----:B---3--:R-:W-:-:S13]  /*02e0*/  ISETP.GT.AND P0, PT, R6, -0x1, PT ;  /* 0xffffffff0600780c */ /* 0x008fda0003f04270 */
[----:B------:R-:W-:Y:S05]  /*02f0*/  @P0 BRA `(.L_x_59) ;  /* 0x00000008007c0947 */ /* 0x000fea0003800000 */
[----:B------:R-:W-:-:S04]  /*0300*/  IMAD.SHL.U32 R9, R29, 0x4, RZ ;  /* 0x000000041d097824 */ /* 0x000fc800078e00ff */
[----:B----4-:R-:W-:-:S05]  /*0310*/  IMAD.WIDE R8, R9, 0x4, R18 ;  /* 0x0000000409087825 */ /* 0x010fca00078e0212 */
[----:B------:R-:W3:Y:S01]  /*0320*/  LDG.E.CONSTANT R7, desc[UR8][R8.64] ;  /* 0x0000000808077981 */ /* 0x000ee2000c1e9900 */
[----:B------:R-:W-:Y:S03]  /*0330*/  BSSY.RELIABLE B3, `(.L_x_60) ;  /* 0x000000a000037945 */ /* 0x000fe60003800100 */
[----:B---3--:R3:W-:Y:S01]  /*0340*/  STS [R3], R7 ;  /* 0x0000000703007388 */ /* 0x0087e20000000800 */
[----:B0-----:R-:W-:-:S13]  /*0350*/  ISETP.GE.AND P0, PT, R7, R27, PT ;  /* 0x0000001b0700720c */ /* 0x001fda0003f06270 */
[----:B---3--:R-:W-:Y:S05]  /*0360*/  @!P0 BRA `(.L_x_61) ;  /* 0x0000000000188947 */ /* 0x008fea0003800000 */
[----:B------:R-:W-:-:S06]  /*0370*/  IMAD.WIDE R10, R7, 0x4, R16 ;  /* 0x00000004070a7825 */ /* 0x000fcc00078e0210 */
[----:B------:R-:W3:Y:S04]  /*0380*/  LDG.E.STRONG.SYS R11, desc[UR8][R10.64] ;  /* 0x000000080a0b7981 */ /* 0x000ee8000c1f5900 */
[----:B---3--:R3:W-:Y:S01]  /*0390*/  STS [R2], R11 ;  /* 0x0000000b02007388 */ /* 0x0087e20000000800 */
[----:B------:R-:W-:-:S13]  /*03a0*/  ISETP.GE.AND P1, PT, R11, RZ, PT ;  /* 0x000000ff0b00720c */ /* 0x000fda0003f26270 */
[----:B------:R-:W-:Y:S05]  /*03b0*/  @!P1 BREAK.RELIABLE B3 ;  /* 0x0000000000039942 */ /* 0x000fea0003800100 */
[----:B---3--:R-:W-:Y:S05]  /*03c0*/  @!P1 BRA `(.L_x_59) ;  /* 0x0000000800489947 */ /* 0x008fea0003800000 */
.L_x_61:
[----:B------:R-:W-:Y:S05]  /*03d0*/  BSYNC.RELIABLE B3 ;  /* 0x0000000000037941 */ /* 0x000fea0003800100 */
.L_x_60:
[----:B------:R-:W3:Y:S01]  /*03e0*/  LDG.E.CONSTANT R37, desc[UR8][R8.64+0x4] ;  /* 0x0000040808257981 */ /* 0x000ee2000c1e9900 */
[----:B------:R-:W-:Y:S03]  /*03f0*/  BSSY.RELIABLE B3, `(.L_x_62) ;  /* 0x000000a000037945 */ /* 0x000fe60003800100 */
[----:B---3--:R0:W-:Y:S01]  /*0400*/  STS [R3+0xc00], R37 ;  /* 0x000c002503007388 */ /* 0x0081e20000000800 */
[----:B------:R-:W-:-:S13]  /*0410*/  ISETP.GE.AND P1, PT, R37, R27, PT ;  /* 0x0000001b2500720c */ /* 0x000fda0003f26270 */
[----:B0-----:R-:W-:Y:S05]  /*0420*/  @!P1 BRA `(.L_x_63) ;  /* 0x0000000000189947 */ /* 0x001fea0003800000 */
[----:B------:R-:W-:-:S06]  /*0430*/  IMAD.WIDE R10, R37, 0x4, R16 ;  /* 0x00000004250a7825 */ /* 0x000fcc00078e0210 */
[----:B------:R-:W3:Y:S04]  /*0440*/  LDG.E.STRONG.SYS R11, desc[UR8][R10.64] ;  /* 0x000000080a0b7981 */ /* 0x000ee8000c1f5900 */
[----:B---3--:R3:W-:Y:S01]  /*0450*/  STS [R2+0xc00], R11 ;  /* 0x000c000b02007388 */ /* 0x0087e20000000800 */
[----:B------:R-:W-:-:S13]  /*0460*/  ISETP.GE.AND P2, PT, R11, RZ, PT ;  /* 0x000000ff0b00720c */ /* 0x000fda0003f46270 */
[----:B------:R-:W-:Y:S05]  /*0470*/  @!P2 BREAK.RELIABLE B3 ;  /* 0x000000000003a942 */ /* 0x000fea0003800100 */
[----:B---3--:R-:W-:Y:S05]  /*0480*/  @!P2 BRA `(.L_x_59) ;  /* 0x000000080018a947 */ /* 0x008fea0003800000 */
.L_x_63:
[----:B------:R-:W-:Y:S05]  /*0490*/  BSYNC.RELIABLE B3 ;  /* 0x0000000000037941 */ /* 0x000fea0003800100 */
.L_x_62:
        /* <DEDUP_REMOVED lines=11> */
.L_x_65:
[----:B------:R-:W-:Y:S05]  /*0550*/  BSYNC.RELIABLE B3 ;  /* 0x0000000000037941 */ /* 0x000fea0003800100 */
.L_x_64:
        /* <DEDUP_REMOVED lines=11> */
.L_x_67:
[----:B------:R-:W-:Y:S05]  /*0610*/  BSYNC.RELIABLE B3 ;  /* 0x0000000000037941 */ /* 0x000fea0003800100 */
.L_x_66:
[----:B------:R-:W-:Y:S01]  /*0620*/  ISETP.GE.AND P6, PT, R7, RZ, PT ;  /* 0x000000ff0700720c */ /* 0x000fe20003fc6270 */
[----:B------:R-:W-:Y:S01]  /*0630*/  BSSY.RECONVERGENT B3, `(.L_x_68) ;  /* 0x0000016000037945 */ /* 0x000fe20003800200 */
[----:B------:R-:W-:Y:S01]  /*0640*/  HFMA2 R28, -RZ, RZ, 0, 0 ;  /* 0x00000000ff1c7431 */ /* 0x000fe200000001ff */
[----:B------:R-:W-:Y:S01]  /*0650*/  ISETP.GE.AND P4, PT, R37, RZ, PT ;  /* 0x000000ff2500720c */ /* 0x000fe20003f86270 */
[----:B------:R-:W-:Y:S01]  /*0660*/  IMAD.MOV.U32 R34, RZ, RZ, RZ ;  /* 0x000000ffff227224 */ /* 0x000fe200078e00ff */
[----:B------:R-:W-:Y:S01]  /*0670*/  ISETP.GE.AND P5, PT, R33, RZ, PT ;  /* 0x000000ff2100720c */ /* 0x000fe20003fa6270 */
[----:B------:R-:W-:Y:S02]  /*0680*/  IMAD.MOV.U32 R30, RZ, RZ, RZ ;  /* 0x000000ffff1e7224 */ /* 0x000fe400078e00ff */
[----:B------:R-:W-:-:S05]  /*0690*/  IMAD.MOV.U32 R0, RZ, RZ, RZ ;  /* 0x000000ffff007224 */ /* 0x000fca00078e00ff */
[----:B------:R-:W-:Y:S05]  /*06a0*/  @!P6 BRA `(.L_x_69) ;  /* 0x000000000038e947 */ /* 0x000fea0003800000 */
[----:B------:R-:W0:Y:S01]  /*06b0*/  @P0 LDS R0, [R2] ;  /* 0x0000000002000984 */ /* 0x000e220000000800 */
[----:B------:R-:W3:Y:S01]  /*06c0*/  @P0 LDC.64 R10, c[0x0][0x380] ;  /* 0x0000e000ff0a0b82 */ /* 0x000ee20000000a00 */
[----:B------:R-:W-:-:S04]  /*06d0*/  @!P0 IMAD.WIDE.U32 R24, R7, 0x4, R16 ;  /* 0x0000000407188825 */ /* 0x000fc800078e0010 */
[----:B-1----:R-:W-:-:S06]  /*06e0*/  IMAD.WIDE.U32 R8, R7, 0x4, R12 ;  /* 0x0000000407087825 */ /* 0x002fcc00078e000c */
[----:B------:R-:W4:Y:S01]  /*06f0*/  LDG.E R9, desc[UR8][R8.64] ;  /* 0x0000000808097981 */ /* 0x000f22000c1e1900 */
[----:B---3--:R-:W-:-:S04]  /*0700*/  @P0 IMAD.WIDE.U32 R10, R7, 0x4, R10 ;  /* 0x00000004070a0825 */ /* 0x008fc800078e000a */
[----:B--2---:R-:W-:Y:S01]  /*0710*/  IMAD.WIDE.U32 R6, R7, 0x4, R14 ;  /* 0x0000000407067825 */ /* 0x004fe200078e000e */
[----:B------:R3:W5:Y:S05]  /*0720*/  @P0 LDG.E R34, desc[UR8][R10.64] ;  /* 0x000000080a220981 */ /* 0x00076a000c1e1900 */
[----:B------:R-:W2:Y:S04]  /*0730*/  LDG.E R7, desc[UR8][R6.64] ;  /* 0x0000000806077981 */ /* 0x000ea8000c1e1900 */
[----:B------:R-:W0:Y:S01]  /*0740*/  @!P0 LDG.E.STRONG.SYS R0, desc[UR8][R24.64] ;  /* 0x0000000818008981 */ /* 0x000e22000c1f5900 */
[----:B------:R-:W-:-:S02]  /*0750*/  @!P0 MOV R34, 0x1 ;  /* 0x0000000100228802 */ /* 0x000fc40000000f00 */
[----:B0-----:R-:W-:-:S05]  /*0760*/  I2FP.F32.S32 R0, R0 ;  /* 0x0000000000007245 */ /* 0x001fca0000201400 */
[C---:B----4-:R-:W-:Y:S01]  /*0770*/  FFMA R30, R0.reuse, R9, RZ ;  /* 0x00000009001e7223 */ /* 0x050fe200000000ff */
[----:B--23--:R-:W-:-:S07]  /*0780*/  FFMA R28, R0, R7, RZ ;  /* 0x00000007001c7223 */ /* 0x00cfce00000000ff */
.L_x_69:
[----:B------:R-:W-:Y:S05]  /*0790*/  BSYNC.RECONVERGENT B3 ;  /* 0x0000000000037941 */ /* 0x000fea0003800200 */
.L_x_68:
[----:B------:R-:W-:Y:S01]  /*07a0*/  BSSY.RECONVERGENT B3, `(.L_x_70) ;  /* 0x0000014000037945 */ /* 0x000fe20003800200 */
[----:B------:R-:W-:Y:S01]  /*07b0*/  ISETP.GE.AND P0, PT, R35, RZ, PT ;  /* 0x000000ff2300720c */ /* 0x000fe20003f06270 */
[----:B------:R-:W-:Y:S02]  /*07c0*/  IMAD.WIDE R6, R29, 0x4, R20 ;  /* 0x000000041d067825 */ /* 0x000fe400078e0214 */
[----:B------:R-:W-:Y:S10]  /*07d0*/  @!P4 BRA `(.L_x_71) ;  /* 0x000000000040c947 */ /* 0x000ff40003800000 */
[----:B------:R-:W0:Y:S01]  /*07e0*/  @P1 LDS R32, [R2+0xc00] ;  /* 0x000c000002201984 */ /* 0x000e220000000800 */
[----:B------:R-:W3:Y:S01]  /*07f0*/  @P1 LDC.64 R24, c[0x0][0x380] ;  /* 0x0000e000ff181b82 */ /* 0x000ee20000000a00 */
[----:B------:R-:W-:-:S04]  /*0800*/  @!P1 IMAD.WIDE.U32 R10, R37, 0x4, R16 ;  /* 0x00000004250a9825 */ /* 0x000fc800078e0010 */
[----:B-1----:R-:W-:-:S06]  /*0810*/  IMAD.WIDE.U32 R8, R37, 0x4, R12 ;  /* 0x0000000425087825 */ /* 0x002fcc00078e000c */
[----:B------:R-:W4:Y:S01]  /*0820*/  LDG.E R9, desc[UR8][R8.64] ;  /* 0x0000000808097981 */ /* 0x000f22000c1e1900 */
[----:B---3--:R-:W-:-:S04]  /*0830*/  @P1 IMAD.WIDE.U32 R24, R37, 0x4, R24 ;  /* 0x0000000425181825 */ /* 0x008fc800078e0018 */
[----:B--2---:R-:W-:Y:S02]  /*0840*/  IMAD.WIDE.U32 R36, R37, 0x4, R14 ;  /* 0x0000000425247825 */ /* 0x004fe400078e000e */
[----:B------:R-:W2:Y:S04]  /*0850*/  @P1 LDG.E R25, desc[UR8][R24.64] ;  /* 0x0000000818191981 */ /* 0x000ea8000c1e1900 */
[----:B------:R-:W3:Y:S04]  /*0860*/  LDG.E R37, desc[UR8][R36.64] ;  /* 0x0000000824257981 */ /* 0x000ee8000c1e1900 */
[----:B------:R-:W0:Y:S01]  /*0870*/  @!P1 LDG.E.STRONG.SYS R32, desc[UR8][R10.64] ;  /* 0x000000080a209981 */ /* 0x000e22000c1f5900 */
[----:B------:R-:W-:-:S04]  /*0880*/  @!P1 IMAD.MOV.U32 R25, RZ, RZ, 0x1 ;  /* 0x00000001ff199424 */ /* 0x000fc800078e00ff */
[----:B--2--5:R-:W-:Y:S01]  /*0890*/  IMAD.IADD R34, R34, 0x1, R25 ;  /* 0x0000000122227824 */ /* 0x024fe200078e0219 */
[----:B0-----:R-:W-:-:S05]  /*08a0*/  I2FP.F32.S32 R32, R32 ;  /* 0x0000002000207245 */ /* 0x001fca0000201400 */
[----:B----4-:R-:W-:Y:S01]  /*08b0*/  FFMA R30, R32, R9, R30 ;  /* 0x00000009201e7223 */ /* 0x010fe2000000001e */
[----:B------:R-:W-:Y:S01]  /*08c0*/  FADD R0, R0, R32 ;  /* 0x0000002000007221 */ /* 0x000fe20000000000 */
[----:B---3--:R-:W-:-:S07]  /*08d0*/  FFMA R28, R32, R37, R28 ;  /* 0x00000025201c7223 */ /* 0x008fce000000001c */
.L_x_71:
[----:B------:R-:W-:Y:S05]  /*08e0*/  BSYNC.RECONVERGENT B3 ;  /* 0x0000000000037941 */ /* 0x000fea0003800200 */
.L_x_70:
[----:B------:R-:W-:Y:S04]  /*08f0*/  BSSY.RECONVERGENT B3, `(.L_x_72) ;  /* 0x0000012000037945 */ /* 0x000fe80003800200 */
[----:B------:R-:W-:Y:S05]  /*0900*/  @!P5 BRA `(.L_x_73) ;  /* 0x000000000040d947 */ /* 0x000fea0003800000 */
[----:B------:R-:W0:Y:S01]  /*0910*/  @P2 LDS R32, [R2+0x1800] ;  /* 0x0018000002202984 */ /* 0x000e220000000800 */
[----:B------:R-:W3:Y:S01]  /*0920*/  @P2 LDC.64 R24, c[0x0][0x380] ;  /* 0x0000e000ff182b82 */ /* 0x000ee20000000a00 */
[----:B------:R-:W-:-:S04]  /*0930*/  @!P2 IMAD.WIDE.U32 R10, R33, 0x4, R16 ;  /* 0x00000004210aa825 */ /* 0x000fc800078e0010 */
[----:B-1----:R-:W-:-:S04]  /*0940*/  IMAD.WIDE.U32 R8, R33, 0x4, R12 ;  /* 0x0000000421087825 */ /* 0x002fc800078e000c */
[C---:B--2---:R-:W-:Y:S02]  /*0950*/  IMAD.WIDE.U32 R36, R33.reuse, 0x4, R14 ;  /* 0x0000000421247825 */ /* 0x044fe400078e000e */
[----:B------:R-:W2:Y:S04]  /*0960*/  LDG.E R8, desc[UR8][R8.64] ;  /* 0x0000000808087981 */ /* 0x000ea8000c1e1900 */
[----:B------:R-:W4:Y:S01]  /*0970*/  LDG.E R37, desc[UR8][R36.64] ;  /* 0x0000000824257981 */ /* 0x000f22000c1e1900 */
[----:B---3--:R-:W-:-:S06]  /*0980*/  @P2 IMAD.WIDE.U32 R24, R33, 0x4, R24 ;  /* 0x0000000421182825 */ /* 0x008fcc00078e0018 */
[----:B------:R-:W3:Y:S04]  /*0990*/  @P2 LDG.E R25, desc[UR8][R24.64] ;  /* 0x0000000818192981 */ /* 0x000ee8000c1e1900 */
[----:B------:R-:W0:Y:S01]  /*09a0*/  @!P2 LDG.E.STRONG.SYS R32, desc[UR8][R10.64] ;  /* 0x000000080a20a981 */ /* 0x000e22000c1f5900 */
[----:B------:R-:W-:Y:S02]  /*09b0*/  @!P2 MOV R25, 0x1 ;  /* 0x000000010019a802 */ /* 0x000fe40000000f00 */
[----:B0-----:R-:W-:-:S03]  /*09c0*/  I2FP.F32.S32 R33, R32 ;  /* 0x0000002000217245 */ /* 0x001fc60000201400 */
[----:B---3-5:R-:W-:Y:S02]  /*09d0*/  IMAD.IADD R34, R34, 0x1, R25 ;  /* 0x0000000122227824 */ /* 0x028fe400078e0219 */
[C---:B--2---:R-:W-:Y:S01]  /*09e0*/  FFMA R30, R33.reuse, R8, R30 ;  /* 0x00000008211e7223 */ /* 0x044fe2000000001e */
[----:B------:R-:W-:Y:S01]  /*09f0*/  FADD R0, R0, R33 ;  /* 0x0000002100007221 */ /* 0x000fe20000000000 */
[----:B----4-:R-:W-:-:S07]  /*0a00*/  FFMA R28, R33, R37, R28 ;  /* 0x00000025211c7223 */ /* 0x010fce000000001c */
.L_x_73:
[----:B------:R-:W-:Y:S05]  /*0a10*/  BSYNC.RECONVERGENT B3 ;  /* 0x0000000000037941 */ /* 0x000fea0003800200 */
.L_x_72:
        /* <DEDUP_REMOVED lines=9> */
[----:B---3--:R-:W-:-:S05]  /*0ab0*/  @P3 IMAD.WIDE.U32 R24, R35, 0x4, R24 ;  /* 0x0000000423183825 */ /* 0x008fca00078e0018 */
[----:B------:R-:W3:Y:S04]  /*0ac0*/  @P3 LDG.E R33, desc[UR8][R24.64] ;  /* 0x0000000818213981 */ /* 0x000ee8000c1e1900 */
[----:B------:R-:W0:Y:S01]  /*0ad0*/  @!P3 LDG.E.STRONG.SYS R32, desc[UR8][R10.64] ;  /* 0x000000080a20b981 */ /* 0x000e22000c1f5900 */
[----:B------:R-:W-:-:S05]  /*0ae0*/  @!P3 MOV R33, 0x1 ;  /* 0x000000010021b802 */ /* 0x000fca0000000f00 */
[----:B---3-5:R-:W-:Y:S01]  /*0af0*/  IMAD.IADD R34, R34, 0x1, R33 ;  /* 0x0000000122227824 */ /* 0x028fe200078e0221 */
[----:B0-----:R-:W-:-:S05]  /*0b00*/  I2FP.F32.S32 R35, R32 ;  /* 0x0000002000237245 */ /* 0x001fca0000201400 */
[C---:B--2---:R-:W-:Y:S01]  /*0b10*/  FFMA R30, R35.reuse, R8, R30 ;  /* 0x00000008231e7223 */ /* 0x044fe2000000001e */
[----:B------:R-:W-:Y:S01]  /*0b20*/  FADD R0, R0, R35 ;  /* 0x0000002300007221 */ /* 0x000fe20000000000 */
[----:B----4-:R-:W-:-:S07]  /*0b30*/  FFMA R28, R35, R37, R28 ;  /* 0x00000025231c7223 */ /* 0x010fce000000001c */
.L_x_75:
[----:B------:R-:W-:Y:S05]  /*0b40*/  BSYNC.RECONVERGENT B3 ;  /* 0x0000000000037941 */ /* 0x000fea0003800200 */
.L_x_74:
[----:B------:R-:W-:Y:S01]  /*0b50*/  IADD3 R8, PT, PT, R0, 0x1800000, RZ ;  /* 0x0180000000087810 */ /* 0x000fe20007ffe0ff */
[----:B-----5:R0:W-:Y:S01]  /*0b60*/  STG.E desc[UR8][R6.64], R34 ;  /* 0x0000002206007986 */ /* 0x0201e2000c101908 */
[----:B------:R-:W-:Y:S02]  /*0b70*/  BSSY.RECONVERGENT B3, `(.L_x_76) ;  /* 0x000000b000037945 */ /* 0x000fe40003800200 */
[----:B------:R-:W-:-:S04]  /*0b80*/  LOP3.LUT R8, R8, 0x7f800000, RZ, 0xc0, !PT ;  /* 0x7f80000008087812 */ /* 0x000fc800078ec0ff */
[----:B------:R-:W-:-:S13]  /*0b90*/  ISETP.GT.U32.AND P0, PT, R8, 0x1ffffff, PT ;  /* 0x01ffffff0800780c */ /* 0x000fda0003f04070 */
[----:B0-----:R-:W-:Y:S05]  /*0ba0*/  @P0 BRA `(.L_x_77) ;  /* 0x00000000000c0947 */ /* 0x001fea0003800000 */
[----:B------:R-:W-:-:S07]  /*0bb0*/  MOV R6, 0xbd0 ;  /* 0x00000bd000067802 */ /* 0x000fce0000000f00 */
[----:B-12---:R-:W-:Y:S05]  /*0bc0*/  CALL.REL.NOINC `($__internal_2_$__cuda_sm20_rcp_rn_f32_slowpath) ;  /* 0x0000001000587944 */ /* 0x006fea0003c00000 */
[----:B------:R-:W-:Y:S05]  /*0bd0*/  BRA `(.L_x_78) ;  /* 0x0000000000107947 */ /* 0x000fea0003800000 */
.L_x_77:
[----:B------:R-:W0:Y:S02]  /*0be0*/  MUFU.RCP R9, R0 ;  /* 0x0000000000097308 */ /* 0x000e240000001000 */
[----:B0-----:R-:W-:-:S04]  /*0bf0*/  FFMA R6, R0, R9, -1 ;  /* 0xbf80000000067423 */ /* 0x001fc80000000009 */
[----:B------:R-:W-:-:S04]  /*0c00*/  FADD.FTZ R6, -R6, -RZ ;  /* 0x800000ff06067221 */ /* 0x000fc80000010100 */
[----:B------:R-:W-:-:S07]  /*0c10*/  FFMA R9, R9, R6, R9 ;  /* 0x0000000609097223 */ /* 0x000fce0000000009 */
.L_x_78:
[----:B------:R-:W-:Y:S05]  /*0c20*/  BSYNC.RECONVERGENT B3 ;  /* 0x0000000000037941 */ /* 0x000fea0003800200 */
.L_x_76:
[C---:B------:R-:W-:Y:S01]  /*0c30*/  FMUL R11, R9.reuse, R30 ;  /* 0x0000001e090b7220 */ /* 0x040fe20000400000 */
[----:B------:R-:W-:Y:S01]  /*0c40*/  FMUL R25, R9, R28 ;  /* 0x0000001c09197220 */ /* 0x000fe20000400000 */
[C---:B-1----:R-:W-:Y:S01]  /*0c50*/  IMAD.WIDE R6, R29.reuse, 0x4, R12 ;  /* 0x000000041d067825 */ /* 0x042fe200078e020c */
[----:B------:R-:W0:Y:S03]  /*0c60*/  F2I.TRUNC.NTZ R33, R0 ;  /* 0x0000000000217305 */ /* 0x000e26000020f100 */
[----:B--2---:R-:W-:Y:S01]  /*0c70*/  IMAD.WIDE R8, R29, 0x4, R14 ;  /* 0x000000041d087825 */ /* 0x004fe200078e020e */
[----:B------:R3:W-:Y:S04]  /*0c80*/  STG.E desc[UR8][R6.64], R11 ;  /* 0x0000000b06007986 */ /* 0x0007e8000c101908 */
[----:B------:R3:W-:Y:S01]  /*0c90*/  STG.E desc[UR8][R8.64], R25 ;  /* 0x0000001908007986 */ /* 0x0007e2000c101908 */
[----:B------:R-:W-:Y:S06]  /*0ca0*/  MEMBAR.SC.GPU ;  /* 0x0000000000007992 */ /* 0x000fec0000002000 */
[----:B------:R-:W-:-:S00]  /*0cb0*/  ERRBAR ;  /* 0x00000000000079ab */ /* 0x000fc00000000000 */
[----:B------:R-:W-:Y:S06]  /*0cc0*/  CGAERRBAR ;  /* 0x00000000000075ab */ /* 0x000fec0000000000 */
[----:B------:R-:W-:Y:S04]  /*0cd0*/  CCTL.IVALL ;  /* 0x00000000ff00798f */ /* 0x000fe80002000000 */
[----:B0-----:R3:W-:Y:S02]  /*0ce0*/  STG.E.STRONG.SYS desc[UR8][R22.64], R33 ;  /* 0x0000002116007986 */ /* 0x0017e4000c115908 */
.L_x_59:
[----:B------:R-:W-:Y:S05]  /*0cf0*/  BSYNC.RECONVERGENT B0 ;  /* 0x0000000000007941 */ /* 0x000fea0003800200 */
.L_x_58:
[----:B------:R-:W-:Y:S01]  /*0d00*/  IMAD.IADD R29, R5, 0x1, R29 ;  /* 0x00000001051d7824 */ /* 0x000fe200078e021d */
[----:B---3--:R-:W-:-:S04]  /*0d10*/  MOV R7, UR10 ;  /* 0x0000000a00077c02 */ /* 0x008fc80008000f00 */
[----:B------:R-:W-:-:S13]  /*0d20*/  ISETP.GT.AND P0, PT, R29, R7, PT ;  /* 0x000000071d00720c */ /* 0x000fda0003f04270 */
[----:B------:R-:W-:Y:S05]  /*0d30*/  @!P0 BRA `(.L_x_79) ;  /* 0xfffffff400588947 */ /* 0x000fea000383ffff */
.L_x_57:
[----:B------:R-:W-:Y:S05]  /*0d40*/  BSYNC B1 ;  /* 0x0000000000017941 */ /* 0x000fea0003800000 */
.L_x_56:
[----:B------:R-:W-:-:S13]  /*0d50*/  ISETP.NE.AND P0, PT, R31, RZ, PT ;  /* 0x000000ff1f00720c */ /* 0x000fda0003f05270 */
[----:B------:R-:W-:Y:S05]  /*0d60*/  @P0 BRA `(.L_x_80) ;  /* 0xfffffff400100947 */ /* 0x000fea000383ffff */
[----:B------:R-:W-:Y:S05]  /*0d70*/  BSYNC B2 ;  /* 0x0000000000027941 */ /* 0x000fea0003800000 */
.L_x_55:
[----:B------:R-:W-:-:S13]  /*0d80*/  ISETP.GT.AND P0, PT, R4, R7, PT ;  /* 0x000000070400720c */ /* 0x000fda0003f04270 */
[----:B------:R-:W-:Y:S05]  /*0d90*/  @P0 EXIT ;  /* 0x000000000000094d */ /* 0x000fea0003800000 */
[----:B-1----:R-:W1:Y:S01]  /*0da0*/  LDC.64 R12, c[0x0][0x398] ;  /* 0x0000e600ff0c7b82 */ /* 0x002e620000000a00 */
[----:B------:R-:W-:-:S07]  /*0db0*/  IMAD.MOV.U32 R10, RZ, RZ, RZ ;  /* 0x000000ffff0a7224 */ /* 0x000fce00078e00ff */
[----:B--2---:R-:W2:Y:S08]  /*0dc0*/  LDC.64 R14, c[0x0][0x3a0] ;  /* 0x0000e800ff0e7b82 */ /* 0x004eb00000000a00 */
[----:B0-----:R-:W0:Y:S08]  /*0dd0*/  LDC.64 R26, c[0x0][0x390] ;  /* 0x0000e400ff1a7b82 */ /* 0x001e300000000a00 */
[----:B------:R-:W3:Y:S08]  /*0de0*/  LDC.64 R22, c[0x0][0x388] ;  /* 0x0000e200ff167b82 */ /* 0x000ef00000000a00 */
[----:B------:R-:W0:Y:S02]  /*0df0*/  LDC.64 R16, c[0x0][0x380] ;  /* 0x0000e000ff107b82 */ /* 0x000e240000000a00 */
.L_x_105:
[----:B0-----:R-:W-:-:S06]  /*0e00*/  IMAD.WIDE R6, R4, 0x4, R26 ;  /* 0x0000000404067825 */ /* 0x001fcc00078e021a */
[----:B------:R-:W5:Y:S01]  /*0e10*/  LDG.E.STRONG.SYS R6, desc[UR8][R6.64] ;  /* 0x0000000806067981 */ /* 0x000f62000c1f5900 */
[----:B------:R-:W-:Y:S05]  /*0e20*/  YIELD ;  /* 0x0000000000007946 */ /* 0x000fea0003800000 */
[----:B------:R-:W-:Y:S01]  /*0e30*/  BSSY.RECONVERGENT B0, `(.L_x_81) ;  /* 0x00000e3000007945 */ /* 0x000fe20003800200 */
[-C--:B----4-:R-:W-:Y:S01]  /*0e40*/  MOV R19, R4.reuse ;  /* 0x0000000400137202 */ /* 0x090fe20000000f00 */
[----:B------:R-:W-:Y:S01]  /*0e50*/  IMAD.MOV.U32 R21, RZ, RZ, R4 ;  /* 0x000000ffff157224 */ /* 0x000fe200078e0004 */
[----:B------:R-:W-:Y:S02]  /*0e60*/  MOV R37, R4 ;  /* 0x0000000400257202 */ /* 0x000fe40000000f00 */
[----:B-----5:R-:W-:-:S13]  /*0e70*/  ISETP.GE.AND P1, PT, R6, RZ, PT ;  /* 0x000000ff0600720c */ /* 0x020fda0003f26270 */
[----:B------:R-:W-:Y:S01]  /*0e80*/  @P1 PLOP3.LUT P0, PT, PT, PT, PT, 0x80, 0x8 ;  /* 0x000000000008181c */ /* 0x000fe20003f0f070 */
[----:B------:R-:W-:Y:S01]  /*0e90*/  @P1 IMAD.IADD R4, R5, 0x1, R4 ;  /* 0x0000000105041824 */ /* 0x000fe200078e0204 */
[----:B------:R-:W-:Y:S11]  /*0ea0*/  @P1 BRA `(.L_x_82) ;  /* 0x0000000c006c1947 */ /* 0x000ff60003800000 */
[----:B------:R-:W-:Y:S01]  /*0eb0*/  ISETP.NE.AND P0, PT, R10, RZ, PT ;  /* 0x000000ff0a00720c */ /* 0x000fe20003f05270 */
[----:B------:R-:W-:-:S12]  /*0ec0*/  BSSY.RECONVERGENT B1, `(.L_x_83) ;  /* 0x0000069000017945 */ /* 0x000fd80003800200 */
[----:B------:R-:W-:Y:S05]  /*0ed0*/  @P0 BRA `(.L_x_84) ;  /* 0x0000000000ac0947 */ /* 0x000fea0003800000 */
[----:B------:R-:W-:-:S05]  /*0ee0*/  SHF.L.U32 R7, R4, 0x2, RZ ;  /* 0x0000000204077819 */ /* 0x000fca00000006ff */
[----:B---3--:R-:W-:-:S05]  /*0ef0*/  IMAD.WIDE R6, R7, 0x4, R22 ;  /* 0x0000000407067825 */ /* 0x008fca00078e0216 */
[----:B------:R-:W3:Y:S04]  /*0f00*/  LDG.E.CONSTANT R9, desc[UR8][R6.64] ;  /* 0x0000000806097981 */ /* 0x000ee8000c1e9900 */
[----:B------:R-:W4:Y:S04]  /*0f10*/  LDG.E.CONSTANT R35, desc[UR8][R6.64+0x4] ;  /* 0x0000040806237981 */ /* 0x000f28000c1e9900 */
[----:B------:R-:W5:Y:S04]  /*0f20*/  LDG.E.CONSTANT R31, desc[UR8][R6.64+0x8] ;  /* 0x00000808061f7981 */ /* 0x000f68000c1e9900 */
[----:B------:R-:W2:Y:S01]  /*0f30*/  LDG.E.CONSTANT R29, desc[UR8][R6.64+0xc] ;  /* 0x00000c08061d7981 */ /* 0x000ea2000c1e9900 */
[----:B------:R-:W-:-:S05]  /*0f40*/  IMAD.U32 R28, RZ, RZ, UR11 ;  /* 0x0000000bff1c7e24 */ /* 0x000fca000f8e00ff */
[-C--:B---3--:R-:W-:Y:S02]  /*0f50*/  ISETP.GE.AND P1, PT, R9, R28.reuse, PT ;  /* 0x0000001c0900720c */ /* 0x088fe40003f26270 */
[-C--:B----4-:R-:W-:Y:S02]  /*0f60*/  ISETP.GE.AND P2, PT, R35, R28.reuse, PT ;  /* 0x0000001c2300720c */ /* 0x090fe40003f46270 */
[-C--:B-----5:R-:W-:Y:S02]  /*0f70*/  ISETP.GE.AND P3, PT, R31, R28.reuse, PT ;  /* 0x0000001c1f00720c */ /* 0x0a0fe40003f66270 */
[----:B--2---:R-:W-:-:S07]  /*0f80*/  ISETP.GE.AND P4, PT, R29, R28, PT ;  /* 0x0000001c1d00720c */ /* 0x004fce0003f86270 */
[----:B------:R-:W-:-:S04]  /*0f90*/  @P1 IMAD.WIDE R32, R9, 0x4, R26 ;  /* 0x0000000409201825 */ /* 0x000fc800078e021a */
[--C-:B------:R-:W-:Y:S02]  /*0fa0*/  @P2 IMAD.WIDE R24, R35, 0x4, R26.reuse ;  /* 0x0000000423182825 */ /* 0x100fe400078e021a */
[----:B------:R-:W2:Y:S02]  /*0fb0*/  @P1 LDG.E.STRONG.SYS R33, desc[UR8][R32.64] ;  /* 0x0000000820211981 */ /* 0x000ea4000c1f5900 */
[--C-:B------:R-:W-:Y:S02]  /*0fc0*/  @P3 IMAD.WIDE R10, R31, 0x4, R26.reuse ;  /* 0x000000041f0a3825 */ /* 0x100fe400078e021a */
[----:B------:R-:W3:Y:S02]  /*0fd0*/  @P2 LDG.E.STRONG.SYS R25, desc[UR8][R24.64] ;  /* 0x0000000818192981 */ /* 0x000ee4000c1f5900 */
[----:B------:R-:W-:Y:S02]  /*0fe0*/  @P4 IMAD.WIDE R6, R29, 0x4, R26 ;  /* 0x000000041d064825 */ /* 0x000fe400078e021a */
[----:B------:R0:W4:Y:S04]  /*0ff0*/  @P3 LDG.E.STRONG.SYS R11, desc[UR8][R10.64] ;  /* 0x000000080a0b3981 */ /* 0x000128000c1f5900 */
[----:B------:R-:W5:Y:S04]  /*1000*/  @P4 LDG.E.STRONG.SYS R30, desc[UR8][R6.64] ;  /* 0x00000008061e4981 */ /* 0x000f68000c1f5900 */
[----:B------:R1:W-:Y:S01]  /*1010*/  STS [R3], R9 ;  /* 0x0000000903007388 */ /* 0x0003e20000000800 */
[----:B------:R-:W-:-:S02]  /*1020*/  HFMA2 R8, -RZ, RZ, 0, 1.78813934326171875e-07 ;  /* 0x00000003ff087431 */ /* 0x000fc400000001ff */
[----:B0-----:R-:W-:Y:S01]  /*1030*/  @P1 IMAD.MOV.U32 R10, RZ, RZ, 0x3 ;  /* 0x00000003ff0a1424 */ /* 0x001fe200078e00ff */
[----:B------:R-:W-:Y:S01]  /*1040*/  MOV R20, 0xffffffff ;  /* 0xffffffff00147802 */ /* 0x000fe20000000f00 */
[----:B------:R-:W-:Y:S01]  /*1050*/  IMAD.MOV.U32 R18, RZ, RZ, -0x1 ;  /* 0xffffffffff127424 */ /* 0x000fe200078e00ff */
[----:B--2---:R0:W-:Y:S04]  /*1060*/  @P1 STS [R2], R33 ;  /* 0x0000002102001388 */ /* 0x0041e80000000800 */
[----:B------:R0:W-:Y:S04]  /*1070*/  STS [R3+0xc00], R35 ;  /* 0x000c002303007388 */ /* 0x0001e80000000800 */
[----:B---3--:R0:W-:Y:S04]  /*1080*/  @P2 STS [R2+0xc00], R25 ;  /* 0x000c001902002388 */ /* 0x0081e80000000800 */
[----:B------:R0:W-:Y:S04]  /*1090*/  STS [R3+0x1800], R31 ;  /* 0x0018001f03007388 */ /* 0x0001e80000000800 */
[----:B----4-:R0:W-:Y:S04]  /*10a0*/  @P3 STS [R2+0x1800], R11 ;  /* 0x0018000b02003388 */ /* 0x0101e80000000800 */
[----:B------:R0:W-:Y:S04]  /*10b0*/  STS [R3+0x2400], R29 ;  /* 0x0024001d03007388 */ /* 0x0001e80000000800 */
[----:B-----5:R0:W-:Y:S01]  /*10c0*/  @P4 STS [R2+0x2400], R30 ;  /* 0x0024001e02004388 */ /* 0x0201e20000000800 */
[----:B------:R-:W-:-:S02]  /*10d0*/  @P2 LOP3.LUT R6, RZ, R25, RZ, 0x33, !PT ;  /* 0x00000019ff062212 */ /* 0x000fc400078e33ff */
[----:B------:R-:W-:Y:S02]  /*10e0*/  @P1 ISETP.GT.AND P0, PT, R33, -0x1, PT ;  /* 0xffffffff2100180c */ /* 0x000fe40003f04270 */
[----:B------:R-:W-:Y:S02]  /*10f0*/  @P3 LOP3.LUT R7, RZ, R11, RZ, 0x33, !PT ;  /* 0x0000000bff073212 */ /* 0x000fe400078e33ff */
[----:B------:R-:W-:Y:S02]  /*1100*/  @P2 SHF.R.S32.HI R18, RZ, 0x1f, R6 ;  /* 0x0000001fff122819 */ /* 0x000fe40000011406 */
[----:B------:R-:W-:Y:S02]  /*1110*/  @P1 SEL R8, R10, 0x4, P0 ;  /* 0x000000040a081807 */ /* 0x000fe40000000000 */
[----:B------:R-:W-:Y:S02]  /*1120*/  @P3 SHF.R.S32.HI R20, RZ, 0x1f, R7 ;  /* 0x0000001fff143819 */ /* 0x000fe40000011407 */
[----:B------:R-:W-:-:S02]  /*1130*/  @P4 LOP3.LUT R6, RZ, R30, RZ, 0x33, !PT ;  /* 0x0000001eff064212 */ /* 0x000fc400078e33ff */
[----:B------:R-:W-:Y:S02]  /*1140*/  MOV R10, 0xffffffff ;  /* 0xffffffff000a7802 */ /* 0x000fe40000000f00 */
[----:B------:R-:W-:Y:S02]  /*1150*/  IADD3 R7, PT, PT, R20, R18, R8 ;  /* 0x0000001214077210 */ /* 0x000fe40007ffe008 */
[----:B------:R-:W-:-:S05]  /*1160*/  @P4 SHF.R.S32.HI R10, RZ, 0x1f, R6 ;  /* 0x0000001fff0a4819 */ /* 0x000fca0000011406 */
[----:B------:R-:W-:Y:S01]  /*1170*/  IMAD.IADD R10, R7, 0x1, R10 ;  /* 0x00000001070a7824 */ /* 0x000fe200078e020a */
[----:B01----:R-:W-:Y:S06]  /*1180*/  BRA `(.L_x_85) ;  /* 0x0000000000f07947 */ /* 0x003fec0003800000 */
.L_x_84:
[----:B------:R-:W0:Y:S01]  /*1190*/  LDS R9, [R3] ;  /* 0x0000000003097984 */ /* 0x000e220000000800 */
[----:B------:R-:W-:Y:S01]  /*11a0*/  MOV R28, UR11 ;  /* 0x0000000b001c7c02 */ /* 0x000fe20008000f00 */
[----:B------:R-:W-:Y:S01]  /*11b0*/  BSSY.RECONVERGENT B2, `(.L_x_86) ;  /* 0x000000d000027945 */ /* 0x000fe20003800200 */
[----:B------:R-:W-:Y:S02]  /*11c0*/  IMAD.MOV.U32 R8, RZ, RZ, 0x3 ;  /* 0x00000003ff087424 */ /* 0x000fe400078e00ff */
[----:B0-----:R-:W-:-:S13]  /*11d0*/  ISETP.GE.AND P0, PT, R9, R28, PT ;  /* 0x0000001c0900720c */ /* 0x001fda0003f06270 */
[----:B------:R-:W-:Y:S05]  /*11e0*/  @!P0 BRA `(.L_x_87) ;  /* 0x0000000000248947 */ /* 0x000fea0003800000 */
[----:B------:R-:W0:Y:S02]  /*11f0*/  LDS R6, [R2] ;  /* 0x0000000002067984 */ /* 0x000e240000000800 */
[----:B0-----:R-:W-:-:S13]  /*1200*/  ISETP.GT.AND P0, PT, R6, -0x1, PT ;  /* 0xffffffff0600780c */ /* 0x001fda0003f04270 */
[----:B------:R-:W-:Y:S05]  /*1210*/  @P0 BRA `(.L_x_87) ;  /* 0x0000000000180947 */ /* 0x000fea0003800000 */
[----:B------:R-:W-:-:S06]  /*1220*/  IMAD.WIDE R6, R9, 0x4, R26 ;  /* 0x0000000409067825 */ /* 0x000fcc00078e021a */
[----:B------:R-:W4:Y:S01]  /*1230*/  LDG.E.STRONG.SYS R7, desc[UR8][R6.64] ;  /* 0x0000000806077981 */ /* 0x000f22000c1f5900 */
[----:B------:R-:W-:-:S03]  /*1240*/  HFMA2 R8, -RZ, RZ, 0, 1.78813934326171875e-07 ;  /* 0x00000003ff087431 */ /* 0x000fc600000001ff */
[----:B----4-:R0:W-:Y:S01]  /*1250*/  STS [R2], R7 ;  /* 0x0000000702007388 */ /* 0x0101e20000000800 */
[----:B------:R-:W-:-:S04]  /*1260*/  ISETP.GT.AND P0, PT, R7, -0x1, PT ;  /* 0xffffffff0700780c */ /* 0x000fc80003f04270 */
[----:B------:R-:W-:-:S09]  /*1270*/  SEL R8, R8, 0x4, P0 ;  /* 0x0000000408087807 */ /* 0x000fd20000000000 */
.L_x_87:
[----:B------:R-:W-:Y:S05]  /*1280*/  BSYNC.RECONVERGENT B2 ;  /* 0x0000000000027941 */ /* 0x000fea0003800200 */
.L_x_86:
[----:B------:R-:W4:Y:S01]  /*1290*/  LDS R35, [R3+0xc00] ;  /* 0x000c000003237984 */ /* 0x000f220000000800 */
[----:B------:R-:W-:Y:S01]  /*12a0*/  BSSY.RECONVERGENT B2, `(.L_x_88) ;  /* 0x000000c000027945 */ /* 0x000fe20003800200 */
[----:B------:R-:W-:Y:S01]  /*12b0*/  IMAD.MOV.U32 R11, RZ, RZ, -0x1 ;  /* 0xffffffffff0b7424 */ /* 0x000fe200078e00ff */
[----:B----4-:R-:W-:-:S13]  /*12c0*/  ISETP.GE.AND P0, PT, R35, R28, PT ;  /* 0x0000001c2300720c */ /* 0x010fda0003f06270 */
[----:B------:R-:W-:Y:S05]  /*12d0*/  @!P0 BRA `(.L_x_89) ;  /* 0x0000000000208947 */ /* 0x000fea0003800000 */
[----:B------:R-:W4:Y:S02]  /*12e0*/  LDS R6, [R2+0xc00] ;  /* 0x000c000002067984 */ /* 0x000f240000000800 */
[----:B----4-:R-:W-:-:S13]  /*12f0*/  ISETP.GT.AND P0, PT, R6, -0x1, PT ;  /* 0xffffffff0600780c */ /* 0x010fda0003f04270 */
[----:B------:R-:W-:Y:S05]  /*1300*/  @P0 BRA `(.L_x_89) ;  /* 0x0000000000140947 */ /* 0x000fea0003800000 */
[----:B0-----:R-:W-:-:S06]  /*1310*/  IMAD.WIDE R6, R35, 0x4, R26 ;  /* 0x0000000423067825 */ /* 0x001fcc00078e021a */
[----:B------:R-:W4:Y:S04]  /*1320*/  LDG.E.STRONG.SYS R7, desc[UR8][R6.64] ;  /* 0x0000000806077981 */ /* 0x000f28000c1f5900 */
[----:B----4-:R4:W-:Y:S01]  /*1330*/  STS [R2+0xc00], R7 ;  /* 0x000c000702007388 */ /* 0x0109e20000000800 */
[----:B------:R-:W-:-:S04]  /*1340*/  LOP3.LUT R11, RZ, R7, RZ, 0x33, !PT ;  /* 0x00000007ff0b7212 */ /* 0x000fc800078e33ff */
[----:B------:R-:W-:-:S07]  /*1350*/  SHF.R.S32.HI R11, RZ, 0x1f, R11 ;  /* 0x0000001fff0b7819 */ /* 0x000fce000001140b */
.L_x_89:
[----:B------:R-:W-:Y:S05]  /*1360*/  BSYNC.RECONVERGENT B2 ;  /* 0x0000000000027941 */ /* 0x000fea0003800200 */
.L_x_88:
[----:B------:R-:W5:Y:S01]  /*1370*/  LDS R31, [R3+0x1800] ;  /* 0x00180000031f7984 */ /* 0x000f620000000800 */
[----:B------:R-:W-:Y:S01]  /*1380*/  BSSY.RECONVERGENT B2, `(.L_x_90) ;  /* 0x000000c000027945 */ /* 0x000fe20003800200 */
[----:B------:R-:W-:Y:S02]  /*1390*/  MOV R10, 0xffffffff ;  /* 0xffffffff000a7802 */ /* 0x000fe40000000f00 */
[----:B-----5:R-:W-:-:S13]  /*13a0*/  ISETP.GE.AND P0, PT, R31, R28, PT ;  /* 0x0000001c1f00720c */ /* 0x020fda0003f06270 */
[----:B------:R-:W-:Y:S05]  /*13b0*/  @!P0 BRA `(.L_x_91) ;  /* 0x0000000000208947 */ /* 0x000fea0003800000 */
[----:B------:R-:W5:Y:S02]  /*13c0*/  LDS R6, [R2+0x1800] ;  /* 0x0018000002067984 */ /* 0x000f640000000800 */
[----:B-----5:R-:W-:-:S13]  /*13d0*/  ISETP.GT.AND P0, PT, R6, -0x1, PT ;  /* 0xffffffff0600780c */ /* 0x020fda0003f04270 */
[----:B------:R-:W-:Y:S05]  /*13e0*/  @P0 BRA `(.L_x_91) ;  /* 0x0000000000140947 */ /* 0x000fea0003800000 */
[----:B0---4-:R-:W-:-:S06]  /*13f0*/  IMAD.WIDE R6, R31, 0x4, R26 ;  /* 0x000000041f067825 */ /* 0x011fcc00078e021a */
[----:B------:R-:W4:Y:S04]  /*1400*/  LDG.E.STRONG.SYS R7, desc[UR8][R6.64] ;  /* 0x0000000806077981 */ /* 0x000f28000c1f5900 */
[----:B----4-:R0:W-:Y:S01]  /*1410*/  STS [R2+0x1800], R7 ;  /* 0x0018000702007388 */ /* 0x0101e20000000800 */
[----:B------:R-:W-:-:S04]  /*1420*/  LOP3.LUT R10, RZ, R7, RZ, 0x33, !PT ;  /* 0x00000007ff0a7212 */ /* 0x000fc800078e33ff */
[----:B------:R-:W-:-:S07]  /*1430*/  SHF.R.S32.HI R10, RZ, 0x1f, R10 ;  /* 0x0000001fff0a7819 */ /* 0x000fce000001140a */
.L_x_91:
[----:B------:R-:W-:Y:S05]  /*1440*/  BSYNC.RECONVERGENT B2 ;  /* 0x0000000000027941 */ /* 0x000fea0003800200 */
.L_x_90:
[----:B------:R-:W5:Y:S01]  /*1450*/  LDS R29, [R3+0x2400] ;  /* 0x00240000031d7984 */ /* 0x000f620000000800 */
[----:B------:R-:W-:Y:S01]  /*1460*/  BSSY.RECONVERGENT B2, `(.L_x_92) ;  /* 0x000000d000027945 */ /* 0x000fe20003800200 */
[----:B------:R-:W-:Y:S01]  /*1470*/  IADD3 R11, PT, PT, R10, R11, R8 ;  /* 0x0000000b0a0b7210 */ /* 0x000fe20007ffe008 */
[----:B------:R-:W-:Y:S01]  /*1480*/  IMAD.MOV.U32 R10, RZ, RZ, -0x1 ;  /* 0xffffffffff0a7424 */ /* 0x000fe200078e00ff */
        /* <DEDUP_REMOVED lines=10> */
.L_x_93:
[----:B------:R-:W-:Y:S05]  /*1530*/  BSYNC.RECONVERGENT B2 ;  /* 0x0000000000027941 */ /* 0x000fea0003800200 */
.L_x_92:
[----:B------:R-:W-:-:S07]  /*1540*/  IADD3 R10, PT, PT, R11, R10, RZ ;  /* 0x0000000a0b0a7210 */ /* 0x000fce0007ffe0ff */
.L_x_85:
[----:B------:R-:W-:Y:S05]  /*1550*/  BSYNC.RECONVERGENT B1 ;  /* 0x0000000000017941 */ /* 0x000fea0003800200 */
.L_x_83:
[----:B------:R-:W-:Y:S02]  /*1560*/  ISETP.NE.AND P1, PT, R10, RZ, PT ;  /* 0x000000ff0a00720c */ /* 0x000fe40003f25270 */
[----:B------:R-:W-:-:S11]  /*1570*/  PLOP3.LUT P0, PT, PT, PT, PT, 0x80, 0x8 ;  /* 0x000000000008781c */ /* 0x000fd60003f0f070 */
[----:B------:R-:W-:Y:S05]  /*1580*/  @P1 BRA `(.L_x_82) ;  /* 0x0000000400b41947 */ /* 0x000fea0003800000 */
[----:B------:R-:W-:Y:S01]  /*1590*/  ISETP.GE.AND P0, PT, R9, RZ, PT ;  /* 0x000000ff0900720c */ /* 0x000fe20003f06270 */
[----:B------:R-:W-:Y:S01]  /*15a0*/  BSSY.RECONVERGENT B1, `(.L_x_94) ;  /* 0x0000019000017945 */ /* 0x000fe20003800200 */
[----:B------:R-:W-:Y:S01]  /*15b0*/  HFMA2 R18, -RZ, RZ, 0, 0 ;  /* 0x00000000ff127431 */ /* 0x000fe200000001ff */
[----:B------:R-:W-:Y:S01]  /*15c0*/  ISETP.GE.AND P1, PT, R35, RZ, PT ;  /* 0x000000ff2300720c */ /* 0x000fe20003f26270 */
[----:B------:R-:W-:Y:S01]  /*15d0*/  IMAD.MOV.U32 R33, RZ, RZ, RZ ;  /* 0x000000ffff217224 */ /* 0x000fe200078e00ff */
[----:B------:R-:W-:Y:S01]  /*15e0*/  ISETP.GE.AND P2, PT, R31, RZ, PT ;  /* 0x000000ff1f00720c */ /* 0x000fe20003f46270 */
[----:B------:R-:W-:Y:S01]  /*15f0*/  IMAD.MOV.U32 R20, RZ, RZ, RZ ;  /* 0x000000ffff147224 */ /* 0x000fe200078e00ff */
[----:B------:R-:W-:Y:S01]  /*1600*/  ISETP.GE.AND P3, PT, R29, RZ, PT ;  /* 0x000000ff1d00720c */ /* 0x000fe20003f66270 */
[----:B0---4-:R-:W-:Y:S01]  /*1610*/  IMAD.WIDE R6, R37, 0x4, R16 ;  /* 0x0000000425067825 */ /* 0x011fe200078e0210 */
[----:B------:R-:W-:-:S04]  /*1620*/  MOV R0, RZ ;  /* 0x000000ff00007202 */ /* 0x000fc80000000f00 */
[----:B------:R-:W-:Y:S07]  /*1630*/  @!P0 BRA `(.L_x_95) ;  /* 0x00000000003c8947 */ /* 0x000fee0003800000 */
[C---:B------:R-:W-:Y:S01]  /*1640*/  ISETP.GE.AND P0, PT, R9.reuse, R28, PT ;  /* 0x0000001c0900720c */ /* 0x040fe20003f06270 */
[----:B-1----:R-:W-:-:S06]  /*1650*/  IMAD.WIDE.U32 R10, R9, 0x4, R12 ;  /* 0x00000004090a7825 */ /* 0x002fcc00078e000c */
[----:B------:R-:W4:Y:S06]  /*1660*/  LDG.E R11, desc[UR8][R10.64] ;  /* 0x000000080a0b7981 */ /* 0x000f2c000c1e1900 */
[----:B------:R-:W0:Y:S01]  /*1670*/  @P0 LDS R0, [R2] ;  /* 0x0000000002000984 */ /* 0x000e220000000800 */
[----:B------:R-:W1:Y:S01]  /*1680*/  @P0 LDC.64 R24, c[0x0][0x380] ;  /* 0x0000e000ff180b82 */ /* 0x000e620000000a00 */
[----:B------:R-:W-:-:S04]  /*1690*/  @!P0 IMAD.WIDE.U32 R36, R9, 0x4, R26 ;  /* 0x0000000409248825 */ /* 0x000fc800078e001a */
[----:B-1----:R-:W-:-:S04]  /*16a0*/  @P0 IMAD.WIDE.U32 R24, R9, 0x4, R24 ;  /* 0x0000000409180825 */ /* 0x002fc800078e0018 */
[----:B--2---:R-:W-:Y:S01]  /*16b0*/  IMAD.WIDE.U32 R8, R9, 0x4, R14 ;  /* 0x0000000409087825 */ /* 0x004fe200078e000e */
[----:B------:R1:W5:Y:S05]  /*16c0*/  @P0 LDG.E R33, desc[UR8][R24.64] ;  /* 0x0000000818210981 */ /* 0x00036a000c1e1900 */
[----:B------:R-:W2:Y:S04]  /*16d0*/  LDG.E R9, desc[UR8][R8.64] ;  /* 0x0000000808097981 */ /* 0x000ea8000c1e1900 */
[----:B------:R-:W0:Y:S01]  /*16e0*/  @!P0 LDG.E.STRONG.SYS R0, desc[UR8][R36.64] ;  /* 0x0000000824008981 */ /* 0x000e22000c1f5900 */
[----:B------:R-:W-:Y:S01]  /*16f0*/  @!P0 IMAD.MOV.U32 R33, RZ, RZ, 0x1 ;  /* 0x00000001ff218424 */ /* 0x000fe200078e00ff */
[----:B0-----:R-:W-:-:S05]  /*1700*/  I2FP.F32.S32 R0, R0 ;  /* 0x0000000000007245 */ /* 0x001fca0000201400 */
[C---:B----4-:R-:W-:Y:S01]  /*1710*/  FFMA R20, R0.reuse, R11, RZ ;  /* 0x0000000b00147223 */ /* 0x050fe200000000ff */
[----:B-12---:R-:W-:-:S07]  /*1720*/  FFMA R18, R0, R9, RZ ;  /* 0x0000000900127223 */ /* 0x006fce00000000ff */
.L_x_95:
[----:B------:R-:W-:Y:S05]  /*1730*/  BSYNC.RECONVERGENT B1 ;  /* 0x0000000000017941 */ /* 0x000fea0003800200 */
.L_x_94:
[----:B------:R-:W-:Y:S04]  /*1740*/  BSSY.RECONVERGENT B1, `(.L_x_96) ;  /* 0x0000013000017945 */ /* 0x000fe80003800200 */
[----:B------:R-:W-:Y:S05]  /*1750*/  @!P1 BRA `(.L_x_97) ;  /* 0x0000000000449947 */ /* 0x000fea0003800000 */
[C---:B------:R-:W-:Y:S01]  /*1760*/  ISETP.GE.AND P0, PT, R35.reuse, R28, PT ;  /* 0x0000001c2300720c */ /* 0x040fe20003f06270 */
[----:B-1----:R-:W-:-:S06]  /*1770*/  IMAD.WIDE.U32 R24, R35, 0x4, R12 ;  /* 0x0000000423187825 */ /* 0x002fcc00078e000c */
[----:B------:R-:W4:Y:S06]  /*1780*/  LDG.E R24, desc[UR8][R24.64] ;  /* 0x0000000818187981 */ /* 0x000f2c000c1e1900 */
[----:B------:R-:W0:Y:S01]  /*1790*/  @P0 LDS R30, [R2+0xc00] ;  /* 0x000c0000021e0984 */ /* 0x000e220000000800 */
[----:B------:R-:W1:Y:S01]  /*17a0*/  @P0 LDC.64 R10, c[0x0][0x380] ;  /* 0x0000e000ff0a0b82 */ /* 0x000e620000000a00 */
[----:B------:R-:W-:-:S04]  /*17b0*/  @!P0 IMAD.WIDE.U32 R8, R35, 0x4, R26 ;  /* 0x0000000423088825 */ /* 0x000fc800078e001a */
[----:B-1----:R-:W-:-:S04]  /*17c0*/  @P0 IMAD.WIDE.U32 R10, R35, 0x4, R10 ;  /* 0x00000004230a0825 */ /* 0x002fc800078e000a */
[----:B--2---:R-:W-:Y:S01]  /*17d0*/  IMAD.WIDE.U32 R34, R35, 0x4, R14 ;  /* 0x0000000423227825 */ /* 0x004fe200078e000e */
[----:B------:R-:W2:Y:S05]  /*17e0*/  @P0 LDG.E R32, desc[UR8][R10.64] ;  /* 0x000000080a200981 */ /* 0x000eaa000c1e1900 */
[----:B------:R-:W3:Y:S04]  /*17f0*/  LDG.E R35, desc[UR8][R34.64] ;  /* 0x0000000822237981 */ /* 0x000ee8000c1e1900 */
[----:B------:R-:W0:Y:S01]  /*1800*/  @!P0 LDG.E.STRONG.SYS R30, desc[UR8][R8.64] ;  /* 0x00000008081e8981 */ /* 0x000e22000c1f5900 */
[----:B------:R-:W-:-:S05]  /*1810*/  @!P0 MOV R32, 0x1 ;  /* 0x0000000100208802 */ /* 0x000fca0000000f00 */
[----:B--2--5:R-:W-:Y:S01]  /*1820*/  IMAD.IADD R33, R33, 0x1, R32 ;  /* 0x0000000121217824 */ /* 0x024fe200078e0220 */
[----:B0-----:R-:W-:-:S05]  /*1830*/  I2FP.F32.S32 R37, R30 ;  /* 0x0000001e00257245 */ /* 0x001fca0000201400 */
[C---:B----4-:R-:W-:Y:S01]  /*1840*/  FFMA R20, R37.reuse, R24, R20 ;  /* 0x0000001825147223 */ /* 0x050fe20000000014 */
[----:B------:R-:W-:Y:S01]  /*1850*/  FADD R0, R0, R37 ;  /* 0x0000002500007221 */ /* 0x000fe20000000000 */
[----:B---3--:R-:W-:-:S07]  /*1860*/  FFMA R18, R37, R35, R18 ;  /* 0x0000002325127223 */ /* 0x008fce0000000012 */
.L_x_97:
[----:B------:R-:W-:Y:S05]  /*1870*/  BSYNC.RECONVERGENT B1 ;  /* 0x0000000000017941 */ /* 0x000fea0003800200 */
.L_x_96:
        /* <DEDUP_REMOVED lines=19> */
.L_x_99:
[----:B------:R-:W-:Y:S05]  /*19b0*/  BSYNC.RECONVERGENT B1 ;  /* 0x0000000000017941 */ /* 0x000fea0003800200 */
.L_x_98:
        /* <DEDUP_REMOVED lines=19> */
.L_x_101:
[----:B------:R-:W-:Y:S05]  /*1af0*/  BSYNC.RECONVERGENT B1 ;  /* 0x0000000000017941 */ /* 0x000fea0003800200 */
.L_x_100:
[----:B------:R-:W-:Y:S01]  /*1b00*/  IADD3 R8, PT, PT, R0, 0x1800000, RZ ;  /* 0x0180000000087810 */ /* 0x000fe20007ffe0ff */
[----:B-----5:R0:W-:Y:S01]  /*1b10*/  STG.E desc[UR8][R6.64], R33 ;  /* 0x0000002106007986 */ /* 0x0201e2000c101908 */
[----:B------:R-:W-:Y:S02]  /*1b20*/  BSSY.RECONVERGENT B1, `(.L_x_102) ;  /* 0x000000b000017945 */ /* 0x000fe40003800200 */
[----:B------:R-:W-:-:S04]  /*1b30*/  LOP3.LUT R8, R8, 0x7f800000, RZ, 0xc0, !PT ;  /* 0x7f80000008087812 */ /* 0x000fc800078ec0ff */
[----:B------:R-:W-:-:S13]  /*1b40*/  ISETP.GT.U32.AND P0, PT, R8, 0x1ffffff, PT ;  /* 0x01ffffff0800780c */ /* 0x000fda0003f04070 */
[----:B0-----:R-:W-:Y:S05]  /*1b50*/  @P0 BRA `(.L_x_103) ;  /* 0x00000000000c0947 */ /* 0x001fea0003800000 */
[----:B------:R-:W-:-:S07]  /*1b60*/  MOV R6, 0x1b80 ;  /* 0x00001b8000067802 */ /* 0x000fce0000000f00 */
[----:B-123--:R-:W-:Y:S05]  /*1b70*/  CALL.REL.NOINC `($__internal_2_$__cuda_sm20_rcp_rn_f32_slowpath) ;  /* 0x00000000006c7944 */ /* 0x00efea0003c00000 */
[----:B------:R-:W-:Y:S05]  /*1b80*/  BRA `(.L_x_104) ;  /* 0x0000000000107947 */ /* 0x000fea0003800000 */
.L_x_103:
[----:B------:R-:W0:Y:S02]  /*1b90*/  MUFU.RCP R9, R0 ;  /* 0x0000000000097308 */ /* 0x000e240000001000 */
[----:B0-----:R-:W-:-:S04]  /*1ba0*/  FFMA R6, R0, R9, -1 ;  /* 0xbf80000000067423 */ /* 0x001fc80000000009 */
[----:B------:R-:W-:-:S04]  /*1bb0*/  FADD.FTZ R6, -R6, -RZ ;  /* 0x800000ff06067221 */ /* 0x000fc80000010100 */
[----:B------:R-:W-:-:S07]  /*1bc0*/  FFMA R9, R9, R6, R9 ;  /* 0x0000000609097223 */ /* 0x000fce0000000009 */
.L_x_104:
[----:B------:R-:W-:Y:S05]  /*1bd0*/  BSYNC.RECONVERGENT B1 ;  /* 0x0000000000017941 */ /* 0x000fea0003800200 */
.L_x_102:
[C---:B------:R-:W-:Y:S01]  /*1be0*/  FMUL R11, R9.reuse, R20 ;  /* 0x00000014090b7220 */ /* 0x040fe20000400000 */
[----:B------:R-:W-:Y:S01]  /*1bf0*/  FMUL R25, R9, R18 ;  /* 0x0000001209197220 */ /* 0x000fe20000400000 */
[----:B-1----:R-:W-:Y:S01]  /*1c00*/  IMAD.WIDE R6, R21, 0x4, R12 ;  /* 0x0000000415067825 */ /* 0x002fe200078e020c */
[----:B------:R-:W-:-:S03]  /*1c10*/  PLOP3.LUT P0, PT, PT, PT, PT, 0x8, 0x80 ;  /* 0x000000000080781c */ /* 0x000fc60003f0e170 */
[----:B--2---:R-:W-:Y:S01]  /*1c20*/  IMAD.WIDE R8, R19, 0x4, R14 ;  /* 0x0000000413087825 */ /* 0x004fe200078e020e */
[----:B------:R0:W-:Y:S03]  /*1c30*/  STG.E desc[UR8][R6.64], R11 ;  /* 0x0000000b06007986 */ /* 0x0001e6000c101908 */
[----:B------:R-:W-:Y:S01]  /*1c40*/  IMAD.MOV.U32 R10, RZ, RZ, RZ ;  /* 0x000000ffff0a7224 */ /* 0x000fe200078e00ff */
[----:B------:R0:W-:Y:S06]  /*1c50*/  STG.E desc[UR8][R8.64], R25 ;  /* 0x0000001908007986 */ /* 0x0001ec000c101908 */
.L_x_82:
[----:B------:R-:W-:Y:S05]  /*1c60*/  BSYNC.RECONVERGENT B0 ;  /* 0x0000000000007941 */ /* 0x000fea0003800200 */
.L_x_81:
[----:B------:R-:W-:Y:S06]  /*1c70*/  MEMBAR.SC.GPU ;  /* 0x0000000000007992 */ /* 0x000fec0000002000 */
[----:B------:R-:W-:-:S00]  /*1c80*/  ERRBAR ;  /* 0x00000000000079ab */ /* 0x000fc00000000000 */
[----:B------:R-:W-:Y:S06]  /*1c90*/  CGAERRBAR ;  /* 0x00000000000075ab */ /* 0x000fec0000000000 */
[----:B------:R-:W-:Y:S02]  /*1ca0*/  CCTL.IVALL ;  /* 0x00000000ff00798f */ /* 0x000fe40002000000 */
[----:B0---4-:R-:W0:Y:S01]  /*1cb0*/  @!P0 LDC.64 R6, c[0x0][0x390] ;  /* 0x0000e400ff068b82 */ /* 0x011e220000000a00 */
[----:B------:R-:W4:Y:S01]  /*1cc0*/  @!P0 F2I.TRUNC.NTZ R9, R0 ;  /* 0x0000000000098305 */ /* 0x000f22000020f100 */
[----:B0-----:R-:W-:Y:S01]  /*1cd0*/  @!P0 IMAD.WIDE R6, R4, 0x4, R6 ;  /* 0x0000000404068825 */ /* 0x001fe200078e0206 */
[----:B------:R-:W-:-:S04]  /*1ce0*/  @!P0 IADD3 R4, PT, PT, R5, R4, RZ ;  /* 0x0000000405048210 */ /* 0x000fc80007ffe0ff */
[----:B----4-:R0:W-:Y:S01]  /*1cf0*/  @!P0 STG.E.STRONG.SYS desc[UR8][R6.64], R9 ;  /* 0x0000000906008986 */ /* 0x0101e2000c115908 */
[----:B------:R-:W-:-:S13]  /*1d00*/  ISETP.GT.AND P0, PT, R4, UR7, PT ;  /* 0x0000000704007c0c */ /* 0x000fda000bf04270 */
[----:B0-----:R-:W-:Y:S05]  /*1d10*/  @!P0 BRA `(.L_x_105) ;  /* 0xfffffff000388947 */ /* 0x001fea000383ffff */
[----:B------:R-:W-:Y:S05]  /*1d20*/  EXIT ;  /* 0x000000000000794d */ /* 0x000fea0003800000 */
        .weak           $__internal_2_$__cuda_sm20_rcp_rn_f32_slowpath
        .type           $__internal_2_$__cuda_sm20_rcp_rn_f32_slowpath,@function
        .size           $__internal_2_$__cuda_sm20_rcp_rn_f32_slowpath,(.L_x_156 - $__internal_2_$__cuda_sm20_rcp_rn_f32_slowpath)
$__internal_2_$__cuda_sm20_rcp_rn_f32_slowpath:
[----:B------:R-:W-:Y:S01]  /*1d30*/  IMAD.SHL.U32 R7, R0, 0x2, RZ ;  /* 0x0000000200077824 */ /* 0x000fe200078e00ff */
[----:B------:R-:W-:Y:S04]  /*1d40*/  BSSY.RECONVERGENT B4, `(.L_x_106) ;  /* 0x0000030000047945 */ /* 0x000fe80003800200 */
[----:B------:R-:W-:-:S04]  /*1d50*/  SHF.R.U32.HI R7, RZ, 0x18, R7 ;  /* 0x00000018ff077819 */ /* 0x000fc80000011607 */
[----:B------:R-:W-:-:S13]  /*1d60*/  ISETP.NE.U32.AND P0, PT, R7, RZ, PT ;  /* 0x000000ff0700720c */ /* 0x000fda0003f05070 */
[----:B------:R-:W-:Y:S05]  /*1d70*/  @P0 BRA `(.L_x_107) ;  /* 0x0000000000280947 */ /* 0x000fea0003800000 */
[----:B------:R-:W-:-:S04]  /*1d80*/  SHF.L.U32 R7, R0, 0x1, RZ ;  /* 0x0000000100077819 */ /* 0x000fc800000006ff */
[----:B------:R-:W-:-:S13]  /*1d90*/  ISETP.NE.AND P0, PT, R7, RZ, PT ;  /* 0x000000ff0700720c */ /* 0x000fda0003f05270 */
[----:B------:R-:W-:Y:S01]  /*1da0*/  @P0 FFMA R7, R0, 1.84467440737095516160e+19, RZ ;  /* 0x5f80000000070823 */ /* 0x000fe200000000ff */
[----:B------:R-:W-:Y:S08]  /*1db0*/  @!P0 MUFU.RCP R9, R0 ;  /* 0x0000000000098308 */ /* 0x000ff00000001000 */
[----:B------:R-:W0:Y:S02]  /*1dc0*/  @P0 MUFU.RCP R8, R7 ;  /* 0x0000000700080308 */ /* 0x000e240000001000 */
[----:B0-----:R-:W-:-:S04]  /*1dd0*/  @P0 FFMA R11, R7, R8, -1 ;  /* 0xbf800000070b0423 */ /* 0x001fc80000000008 */
[----:B------:R-:W-:-:S04]  /*1de0*/  @P0 FADD.FTZ R11, -R11, -RZ ;  /* 0x800000ff0b0b0221 */ /* 0x000fc80000010100 */
[----:B------:R-:W-:-:S04]  /*1df0*/  @P0 FFMA R11, R8, R11, R8 ;  /* 0x0000000b080b0223 */ /* 0x000fc80000000008 */
[----:B------:R-:W-:Y:S01]  /*1e00*/  @P0 FFMA R9, R11, 1.84467440737095516160e+19, RZ ;  /* 0x5f8000000b090823 */ /* 0x000fe200000000ff */
[----:B------:R-:W-:Y:S06]  /*1e10*/  BRA `(.L_x_108) ;  /* 0x0000000000887947 */ /* 0x000fec0003800000 */
.L_x_107:
[----:B------:R-:W-:-:S05]  /*1e20*/  VIADD R8, R7, 0xffffff03 ;  /* 0xffffff0307087836 */ /* 0x000fca0000000000 */
[----:B------:R-:W-:-:S13]  /*1e30*/  ISETP.GT.U32.AND P0, PT, R8, 0x1, PT ;  /* 0x000000010800780c */ /* 0x000fda0003f04070 */
[----:B------:R-:W-:Y:S05]  /*1e40*/  @P0 BRA `(.L_x_109) ;  /* 0x0000000000780947 */ /* 0x000fea0003800000 */
[----:B------:R-:W-:Y:S01]  /*1e50*/  LOP3.LUT R33, R0, 0x7fffff, RZ, 0xc0, !PT ;  /* 0x007fffff00217812 */ /* 0x000fe200078ec0ff */
[----:B------:R-:W-:Y:S02]  /*1e60*/  HFMA2 R11, -RZ, RZ, 0, 1.78813934326171875e-07 ;  /* 0x00000003ff0b7431 */ /* 0x000fe400000001ff */
[----:B------:R-:W-:Y:S01]  /*1e70*/  VIADD R7, R7, 0xffffff04 ;  /* 0xffffff0407077836 */ /* 0x000fe20000000000 */
[----:B------:R-:W-:-:S04]  /*1e80*/  LOP3.LUT R33, R33, 0x3f800000, RZ, 0xfc, !PT ;  /* 0x3f80000021217812 */ /* 0x000fc800078efcff */
[----:B------:R-:W0:Y:S01]  /*1e90*/  MUFU.RCP R10, R33 ;  /* 0x00000021000a7308 */ /* 0x000e220000001000 */
[----:B------:R-:W-:Y:S01]  /*1ea0*/  SHF.L.U32 R11, R11, R8, RZ ;  /* 0x000000080b0b7219 */ /* 0x000fe200000006ff */
[----:B0-----:R-:W-:-:S04]  /*1eb0*/  FFMA R25, R33, R10, -1 ;  /* 0xbf80000021197423 */ /* 0x001fc8000000000a */
[----:B------:R-:W-:-:S04]  /*1ec0*/  FADD.FTZ R25, -R25, -RZ ;  /* 0x800000ff19197221 */ /* 0x000fc80000010100 */
[CCC-:B------:R-:W-:Y:S01]  /*1ed0*/  FFMA.RM R9, R10.reuse, R25.reuse, R10.reuse ;  /* 0x000000190a097223 */ /* 0x1c0fe2000000400a */
[----:B------:R-:W-:-:S04]  /*1ee0*/  FFMA.RP R10, R10, R25, R10 ;  /* 0x000000190a0a7223 */ /* 0x000fc8000000800a */
[C---:B------:R-:W-:Y:S02]  /*1ef0*/  LOP3.LUT R24, R9.reuse, 0x7fffff, RZ, 0xc0, !PT ;  /* 0x007fffff09187812 */ /* 0x040fe400078ec0ff */
[----:B------:R-:W-:Y:S02]  /*1f00*/  FSETP.NEU.FTZ.AND P0, PT, R9, R10, PT ;  /* 0x0000000a0900720b */ /* 0x000fe40003f1d000 */
[----:B------:R-:W-:Y:S02]  /*1f10*/  LOP3.LUT R24, R24, 0x800000, RZ, 0xfc, !PT ;  /* 0x0080000018187812 */ /* 0x000fe400078efcff */
[----:B------:R-:W-:Y:S02]  /*1f20*/  SEL R9, RZ, 0xffffffff, !P0 ;  /* 0xffffffffff097807 */ /* 0x000fe40004000000 */
[----:B------:R-:W-:Y:S02]  /*1f30*/  LOP3.LUT R11, R11, R24, RZ, 0xc0, !PT ;  /* 0x000000180b0b7212 */ /* 0x000fe400078ec0ff */
[----:B------:R-:W-:Y:S01]  /*1f40*/  SHF.R.U32.HI R7, RZ, R7, R24 ;  /* 0x00000007ff077219 */ /* 0x000fe20000011618 */
[----:B------:R-:W-:Y:S01]  /*1f50*/  IMAD.MOV R9, RZ, RZ, -R9 ;  /* 0x000000ffff097224 */ /* 0x000fe200078e0a09 */
[----:B------:R-:W-:-:S04]  /*1f60*/  SHF.R.U32.HI R11, RZ, R8, R11 ;  /* 0x00000008ff0b7219 */ /* 0x000fc8000001160b */
[----:B------:R-:W-:Y:S02]  /*1f70*/  LOP3.LUT P1, RZ, R9, R8, R24, 0xf8, !PT ;  /* 0x0000000809ff7212 */ /* 0x000fe4000782f818 */
[C---:B------:R-:W-:Y:S02]  /*1f80*/  LOP3.LUT P0, RZ, R11.reuse, 0x1, RZ, 0xc0, !PT ;  /* 0x000000010bff7812 */ /* 0x040fe4000780c0ff */
[----:B------:R-:W-:-:S04]  /*1f90*/  LOP3.LUT P2, RZ, R11, 0x2, RZ, 0xc0, !PT ;  /* 0x000000020bff7812 */ /* 0x000fc8000784c0ff */
[----:B------:R-:W-:Y:S02]  /*1fa0*/  PLOP3.LUT P0, PT, P0, P1, P2, 0xe0, 0x0 ;  /* 0x000000000000781c */ /* 0x000fe40000703c20 */
[----:B------:R-:W-:Y:S02]  /*1fb0*/  LOP3.LUT P1, RZ, R0, 0x7fffff, RZ, 0xc0, !PT ;  /* 0x007fffff00ff7812 */ /* 0x000fe4000782c0ff */
[----:B------:R-:W-:-:S04]  /*1fc0*/  SEL R8, RZ, 0x1, !P0 ;  /* 0x00000001ff087807 */ /* 0x000fc80004000000 */
[----:B------:R-:W-:-:S04]  /*1fd0*/  IADD3 R8, PT, PT, -R8, RZ, RZ ;  /* 0x000000ff08087210 */ /* 0x000fc80007ffe1ff */
[----:B------:R-:W-:-:S13]  /*1fe0*/  ISETP.GE.AND P0, PT, R8, RZ, PT ;  /* 0x000000ff0800720c */ /* 0x000fda0003f06270 */
[----:B------:R-:W-:-:S05]  /*1ff0*/  @!P0 IADD3 R7, PT, PT, R7, 0x1, RZ ;  /* 0x0000000107078810 */ /* 0x000fca0007ffe0ff */
[----:B------:R-:W-:-:S05]  /*2000*/  @!P1 IMAD.SHL.U32 R7, R7, 0x2, RZ ;  /* 0x0000000207079824 */ /* 0x000fca00078e00ff */
[----:B------:R-:W-:Y:S01]  /*2010*/  LOP3.LUT R9, R7, 0x80000000, R0, 0xf8, !PT ;  /* 0x8000000007097812 */ /* 0x000fe200078ef800 */
[----:B------:R-:W-:Y:S06]  /*2020*/  BRA `(.L_x_108) ;  /* 0x0000000000047947 */ /* 0x000fec0003800000 */
.L_x_109:
[----:B------:R0:W1:Y:S02]  /*2030*/  MUFU.RCP R9, R0 ;  /* 0x0000000000097308 */ /* 0x0000640000001000 */
.L_x_108:
[----:B------:R-:W-:Y:S05]  /*2040*/  BSYNC.RECONVERGENT B4 ;  /* 0x0000000000047941 */ /* 0x000fea0003800200 */
.L_x_106:
[----:B------:R-:W-:-:S04]  /*2050*/  MOV R7, 0x0 ;  /* 0x0000000000077802 */ /* 0x000fc80000000f00 */
[----:B01----:R-:W-:Y:S05]  /*2060*/  RET.REL.NODEC R6 `(_ZN7cugraph6detail19SummarizationKernelEPiPKiPViPfS6_iiS3_) ;  /* 0xffffffdc06e47950 */ /* 0x003fea0003c3ffff */
.L_x_110:
        /* <DEDUP_REMOVED lines=9> */
.L_x_156:


//--------------------- .text._ZN7cugraph6detail12ClearKernel2EPiS1_iPKi --------------------------
	.section	.text._ZN7cugraph6detail12ClearKernel2EPiS1_iPKi,"ax",@progbits
	.align	128
        .global         _ZN7cugraph6detail12ClearKernel2EPiS1_iPKi
        .type           _ZN7cugraph6detail12ClearKernel2EPiS1_iPKi,@function
        .size           _ZN7cugraph6detail12ClearKernel2EPiS1_iPKi,(.L_x_161 - _ZN7cugraph6detail12ClearKernel2EPiS1_iPKi)
        .other          _ZN7cugraph6detail12ClearKernel2EPiS1_iPKi,@"STO_CUDA_ENTRY STV_DEFAULT"
_ZN7cugraph6detail12ClearKernel2EPiS1_iPKi:
.text._ZN7cugraph6detail12ClearKernel2EPiS1_iPKi:
[----:B------:R-:W-:Y:S08]  /*0000*/  LDC R1, c[0x0][0x37c] ;  /* 0x0000df00ff017b82 */ /* 0x000ff00000000800 */
[----:B------:R-:W0:Y:S01]  /*0010*/  LDC.64 R2, c[0x0][0x398] ;  /* 0x0000e600ff027b82 */ /* 0x000e220000000a00 */
[----:B------:R-:W0:Y:S01]  /*0020*/  LDCU.64 UR4, c[0x0][0x358] ;  /* 0x00006b00ff0477ac */ /* 0x000e220008000a00 */
[----:B------:R-:W1:Y:S01]  /*0030*/  S2R R9, SR_TID.X ;  /* 0x0000000000097919 */ /* 0x000e620000002100 */
[----:B------:R-:W1:Y:S01]  /*0040*/  S2R R10, SR_CTAID.X ;  /* 0x00000000000a7919 */ /* 0x000e620000002500 */
[----:B------:R-:W1:Y:S01]  /*0050*/  LDCU UR6, c[0x0][0x360] ;  /* 0x00006c00ff0677ac */ /* 0x000e620008000800 */
[----:B------:R-:W2:Y:S01]  /*0060*/  LDCU UR7, c[0x0][0x390] ;  /* 0x00007200ff0777ac */ /* 0x000ea20008000800 */
[----:B0-----:R-:W3:Y:S02]  /*0070*/  LDG.E.CONSTANT R2, desc[UR4][R2.64] ;  /* 0x0000000402027981 */ /* 0x001ee4000c1e9900 */
[----:B------:R-:W0:Y:S01]  /*0080*/  LDC R8, c[0x0][0x370] ;  /* 0x0000dc00ff087b82 */ /* 0x000e220000000800 */
[----:B-1----:R-:W-:-:S02]  /*0090*/  IMAD R5, R10, UR6, R9 ;  /* 0x000000060a057c24 */ /* 0x002fc4000f8e0209 */
[----:B0-----:R-:W-:Y:S01]  /*00a0*/  IMAD R0, R8, UR6, RZ ;  /* 0x0000000608007c24 */ /* 0x001fe2000f8e02ff */
[----:B---3--:R-:W-:-:S05]  /*00b0*/  LOP3.LUT R4, R2, 0xffffffe0, RZ, 0xc0, !PT ;  /* 0xffffffe002047812 */ /* 0x008fca00078ec0ff */
[----:B------:R-:W-:-:S05]  /*00c0*/  IMAD.IADD R5, R4, 0x1, R5 ;  /* 0x0000000104057824 */ /* 0x000fca00078e0205 */
[----:B------:R-:W-:-:S04]  /*00d0*/  ISETP.GE.AND P0, PT, R5, R2, PT ;  /* 0x000000020500720c */ /* 0x000fc80003f06270 */
[----:B------:R-:W-:-:S05]  /*00e0*/  SEL R2, R0, RZ, !P0 ;  /* 0x000000ff00027207 */ /* 0x000fca0004000000 */
[----:B------:R-:W-:-:S05]  /*00f0*/  IMAD.IADD R7, R5, 0x1, R2 ;  /* 0x0000000105077824 */ /* 0x000fca00078e0202 */
[----:B--2---:R-:W-:-:S13]  /*0100*/  ISETP.GE.AND P0, PT, R7, UR7, PT ;  /* 0x0000000707007c0c */ /* 0x004fda000bf06270 */
[----:B------:R-:W-:Y:S05]  /*0110*/  @P0 EXIT ;  /* 0x000000000000094d */ /* 0x000fea0003800000 */
[----:B------:R-:W0:Y:S01]  /*0120*/  I2F.U32.RP R6, R0 ;  /* 0x0000000000067306 */ /* 0x000e220000209000 */
[----:B------:R-:W-:Y:S01]  /*0130*/  IADD3 R5, PT, PT, R8, R10, RZ ;  /* 0x0000000a08057210 */ /* 0x000fe20007ffe0ff */
[----:B------:R-:W-:Y:S01]  /*0140*/  IMAD.IADD R2, R2, 0x1, R9 ;  /* 0x0000000102027824 */ /* 0x000fe200078e0209 */
[----:B------:R-:W-:Y:S01]  /*0150*/  ISETP.NE.U32.AND P2, PT, R0, RZ, PT ;  /* 0x000000ff0000720c */ /* 0x000fe20003f45070 */
[----:B------:R-:W-:Y:S01]  /*0160*/  IMAD.MOV R9, RZ, RZ, -R0 ;  /* 0x000000ffff097224 */ /* 0x000fe200078e0a00 */
[----:B------:R-:W-:Y:S01]  /*0170*/  BSSY.RECONVERGENT B0, `(.L_x_111) ;  /* 0x000002b000007945 */ /* 0x000fe20003800200 */
[----:B------:R-:W-:Y:S02]  /*0180*/  IMAD R5, R5, UR6, R2 ;  /* 0x0000000605057c24 */ /* 0x000fe4000f8e0202 */
[----:B------:R-:W-:-:S03]  /*0190*/  IMAD.MOV.U32 R2, RZ, RZ, RZ ;  /* 0x000000ffff027224 */ /* 0x000fc600078e00ff */
[----:B------:R-:W-:Y:S01]  /*01a0*/  IADD3 R5, PT, PT, R4, R5, RZ ;  /* 0x0000000504057210 */ /* 0x000fe20007ffe0ff */
[----:B0-----:R-:W0:Y:S03]  /*01b0*/  MUFU.RCP R6, R6 ;  /* 0x0000000600067308 */ /* 0x001e260000001000 */
[C---:B------:R-:W-:Y:S02]  /*01c0*/  ISETP.GE.AND P0, PT, R5.reuse, UR7, PT ;  /* 0x0000000705007c0c */ /* 0x040fe4000bf06270 */
[----:B------:R-:W-:Y:S02]  /*01d0*/  VIMNMX R4, PT, PT, R5, UR7, !PT ;  /* 0x0000000705047c48 */ /* 0x000fe4000ffe0100 */
[----:B0-----:R-:W-:Y:S02]  /*01e0*/  IADD3 R3, PT, PT, R6, 0xffffffe, RZ ;  /* 0x0ffffffe06037810 */ /* 0x001fe40007ffe0ff */
[----:B------:R-:W-:-:S04]  /*01f0*/  SEL R6, RZ, 0x1, P0 ;  /* 0x00000001ff067807 */ /* 0x000fc80000000000 */
[----:B------:R-:W0:Y:S01]  /*0200*/  F2I.FTZ.U32.TRUNC.NTZ R3, R3 ;  /* 0x0000000300037305 */ /* 0x000e22000021f000 */
[----:B------:R-:W-:Y:S01]  /*0210*/  IADD3 R5, PT, PT, R4, -R5, -R6 ;  /* 0x8000000504057210 */ /* 0x000fe20007ffe806 */
[----:B0-----:R-:W-:-:S04]  /*0220*/  IMAD R9, R9, R3, RZ ;  /* 0x0000000309097224 */ /* 0x001fc800078e02ff */
[----:B------:R-:W-:-:S06]  /*0230*/  IMAD.HI.U32 R2, R3, R9, R2 ;  /* 0x0000000903027227 */ /* 0x000fcc00078e0002 */
[----:B------:R-:W-:-:S05]  /*0240*/  IMAD.HI.U32 R9, R2, R5, RZ ;  /* 0x0000000502097227 */ /* 0x000fca00078e00ff */
[----:B------:R-:W-:-:S05]  /*0250*/  IADD3 R2, PT, PT, -R9, RZ, RZ ;  /* 0x000000ff09027210 */ /* 0x000fca0007ffe1ff */
[----:B------:R-:W-:Y:S02]  /*0260*/  IMAD R5, R0, R2, R5 ;  /* 0x0000000200057224 */ /* 0x000fe400078e0205 */
[----:B------:R-:W0:Y:S03]  /*0270*/  LDC.64 R2, c[0x0][0x388] ;  /* 0x0000e200ff027b82 */ /* 0x000e260000000a00 */
[----:B------:R-:W-:-:S13]  /*0280*/  ISETP.GE.U32.AND P0, PT, R5, R0, PT ;  /* 0x000000000500720c */ /* 0x000fda0003f06070 */
[----:B------:R-:W-:Y:S01]  /*0290*/  @P0 IMAD.IADD R5, R5, 0x1, -R0 ;  /* 0x0000000105050824 */ /* 0x000fe200078e0a00 */
[----:B------:R-:W-:-:S04]  /*02a0*/  @P0 IADD3 R9, PT, PT, R9, 0x1, RZ ;  /* 0x0000000109090810 */ /* 0x000fc80007ffe0ff */
[-C--:B------:R-:W-:Y:S02]  /*02b0*/  ISETP.GE.U32.AND P1, PT, R5, R0.reuse, PT ;  /* 0x000000000500720c */ /* 0x080fe40003f26070 */
[----:B------:R-:W1:Y:S11]  /*02c0*/  LDC.64 R4, c[0x0][0x380] ;  /* 0x0000e000ff047b82 */ /* 0x000e760000000a00 */
[----:B------:R-:W-:Y:S01]  /*02d0*/  @P1 VIADD R9, R9, 0x1 ;  /* 0x0000000109091836 */ /* 0x000fe20000000000 */
[----:B------:R-:W-:-:S04]  /*02e0*/  @!P2 LOP3.LUT R9, RZ, R0, RZ, 0x33, !PT ;  /* 0x00000000ff09a212 */ /* 0x000fc800078e33ff */
[----:B------:R-:W-:-:S04]  /*02f0*/  IADD3 R6, PT, PT, R6, R9, RZ ;  /* 0x0000000906067210 */ /* 0x000fc80007ffe0ff */
[C---:B------:R-:W-:Y:S02]  /*0300*/  LOP3.LUT R8, R6.reuse, 0x3, RZ, 0xc0, !PT ;  /* 0x0000000306087812 */ /* 0x040fe400078ec0ff */
[----:B------:R-:W-:Y:S02]  /*0310*/  ISETP.GE.U32.AND P1, PT, R6, 0x3, PT ;  /* 0x000000030600780c */ /* 0x000fe40003f26070 */
[----:B------:R-:W-:-:S13]  /*0320*/  ISETP.NE.AND P0, PT, R8, 0x3, PT ;  /* 0x000000030800780c */ /* 0x000fda0003f05270 */
[----:B0-----:R-:W-:Y:S05]  /*0330*/  @!P0 BRA `(.L_x_112) ;  /* 0x0000000000388947 */ /* 0x001fea0003800000 */
[----:B------:R-:W0:Y:S01]  /*0340*/  LDC.64 R12, c[0x0][0x380] ;  /* 0x0000e000ff0c7b82 */ /* 0x000e220000000a00 */
[----:B------:R-:W-:-:S05]  /*0350*/  VIADD R6, R6, 0x1 ;  /* 0x0000000106067836 */ /* 0x000fca0000000000 */
[----:B------:R-:W-:Y:S02]  /*0360*/  LOP3.LUT R6, R6, 0x3, RZ, 0xc0, !PT ;  /* 0x0000000306067812 */ /* 0x000fe400078ec0ff */
[----:B------:R-:W2:Y:S02]  /*0370*/  LDC.64 R14, c[0x0][0x388] ;  /* 0x0000e200ff0e7b82 */ /* 0x000ea40000000a00 */
[----:B------:R-:W-:-:S07]  /*0380*/  IADD3 R6, PT, PT, -R6, RZ, RZ ;  /* 0x000000ff06067210 */ /* 0x000fce0007ffe1ff */
.L_x_113:
[----:B---3--:R-:W-:Y:S01]  /*0390*/  IMAD.MOV.U32 R17, RZ, RZ, -0x1 ;  /* 0xffffffffff117424 */ /* 0x008fe200078e00ff */
[----:B------:R-:W-:Y:S01]  /*03a0*/  IADD3 R6, PT, PT, R6, 0x1, RZ ;  /* 0x0000000106067810 */ /* 0x000fe20007ffe0ff */
[----:B--2---:R-:W-:-:S03]  /*03b0*/  IMAD.WIDE R10, R7, 0x4, R14 ;  /* 0x00000004070a7825 */ /* 0x004fc600078e020e */
[----:B------:R-:W-:Y:S01]  /*03c0*/  ISETP.NE.AND P0, PT, R6, RZ, PT ;  /* 0x000000ff0600720c */ /* 0x000fe20003f05270 */
[----:B0-----:R-:W-:Y:S01]  /*03d0*/  IMAD.WIDE R8, R7, 0x4, R12 ;  /* 0x0000000407087825 */ /* 0x001fe200078e020c */
[----:B------:R3:W-:Y:S03]  /*03e0*/  STG.E desc[UR4][R10.64], R17 ;  /* 0x000000110a007986 */ /* 0x0007e6000c101904 */
[----:B------:R-:W-:Y:S01]  /*03f0*/  IMAD.IADD R7, R0, 0x1, R7 ;  /* 0x0000000100077824 */ /* 0x000fe200078e0207 */
[----:B------:R3:W-:Y:S07]  /*0400*/  STG.E desc[UR4][R8.64], R17 ;  /* 0x0000001108007986 */ /* 0x0007ee000c101904 */
[----:B------:R-:W-:Y:S05]  /*0410*/  @P0 BRA `(.L_x_113) ;  /* 0xfffffffc00dc0947 */ /* 0x000fea000383ffff */
.L_x_112:
[----:B------:R-:W-:Y:S05]  /*0420*/  BSYNC.RECONVERGENT B0 ;  /* 0x0000000000007941 */ /* 0x000fea0003800200 */
.L_x_111:
[----:B------:R-:W-:Y:S05]  /*0430*/  @!P1 EXIT ;  /* 0x000000000000994d */ /* 0x000fea0003800000 */
.L_x_114:
[----:B0-----:R-:W-:Y:S01]  /*0440*/  IMAD.WIDE R20, R7, 0x4, R2 ;  /* 0x0000000407147825 */ /* 0x001fe200078e0202 */
[----:B------:R-:W-:-:S03]  /*0450*/  MOV R25, 0xffffffff ;  /* 0xffffffff00197802 */ /* 0x000fc60000000f00 */
[----:B-1----:R-:W-:Y:S01]  /*0460*/  IMAD.WIDE R22, R7, 0x4, R4 ;  /* 0x0000000407167825 */ /* 0x002fe200078e0204 */
[C---:B------:R-:W-:Y:S01]  /*0470*/  LEA R7, R0.reuse, R7, 0x2 ;  /* 0x0000000700077211 */ /* 0x040fe200078e10ff */
[----:B------:R0:W-:Y:S02]  /*0480*/  STG.E desc[UR4][R20.64], R25 ;  /* 0x0000001914007986 */ /* 0x0001e4000c101904 */
[C---:B---3--:R-:W-:Y:S01]  /*0490*/  IMAD.WIDE R8, R0.reuse, 0x4, R20 ;  /* 0x0000000400087825 */ /* 0x048fe200078e0214 */
[----:B------:R-:W-:Y:S01]  /*04a0*/  ISETP.GE.AND P0, PT, R7, UR7, PT ;  /* 0x0000000707007c0c */ /* 0x000fe2000bf06270 */
[----:B------:R0:W-:Y:S02]  /*04b0*/  STG.E desc[UR4][R22.64], R25 ;  /* 0x0000001916007986 */ /* 0x0001e4000c101904 */
[C---:B------:R-:W-:Y:S02]  /*04c0*/  IMAD.WIDE R10, R0.reuse, 0x4, R22 ;  /* 0x00000004000a7825 */ /* 0x040fe400078e0216 */
[----:B------:R0:W-:Y:S02]  /*04d0*/  STG.E desc[UR4][R8.64], R25 ;  /* 0x0000001908007986 */ /* 0x0001e4000c101904 */
[----:B------:R-:W-:-:S02]  /*04e0*/  IMAD.WIDE R12, R0, 0x4, R8 ;  /* 0x00000004000c7825 */ /* 0x000fc400078e0208 */
[----:B------:R0:W-:Y:S02]  /*04f0*/  STG.E desc[UR4][R10.64], R25 ;  /* 0x000000190a007986 */ /* 0x0001e4000c101904 */
[C---:B------:R-:W-:Y:S02]  /*0500*/  IMAD.WIDE R14, R0.reuse, 0x4, R10 ;  /* 0x00000004000e7825 */ /* 0x040fe400078e020a */
[----:B------:R0:W-:Y:S02]  /*0510*/  STG.E desc[UR4][R12.64], R25 ;  /* 0x000000190c007986 */ /* 0x0001e4000c101904 */
[C---:B------:R-:W-:Y:S02]  /*0520*/  IMAD.WIDE R16, R0.reuse, 0x4, R12 ;  /* 0x0000000400107825 */ /* 0x040fe400078e020c */
[----:B------:R0:W-:Y:S02]  /*0530*/  STG.E desc[UR4][R14.64], R25 ;  /* 0x000000190e007986 */ /* 0x0001e4000c101904 */
[----:B------:R-:W-:-:S02]  /*0540*/  IMAD.WIDE R18, R0, 0x4, R14 ;  /* 0x0000000400127825 */ /* 0x000fc400078e020e */
[----:B------:R0:W-:Y:S04]  /*0550*/  STG.E desc[UR4][R16.64], R25 ;  /* 0x0000001910007986 */ /* 0x0001e8000c101904 */
[----:B------:R0:W-:Y:S01]  /*0560*/  STG.E desc[UR4][R18.64], R25 ;  /* 0x0000001912007986 */ /* 0x0001e2000c101904 */
[----:B------:R-:W-:Y:S05]  /*0570*/  @!P0 BRA `(.L_x_114) ;  /* 0xfffffffc00b08947 */ /* 0x000fea000383ffff */
[----:B------:R-:W-:Y:S05]  /*0580*/  EXIT ;  /* 0x000000000000794d */ /* 0x000fea0003800000 */
.L_x_115:
        /* <DEDUP_REMOVED lines=15> */
.L_x_161:


//--------------------- .text._ZN7cugraph6detail18TreeBuildingKernelEPiPKfS3_iiS1_S1_S3_ --------------------------
	.section	.text._ZN7cugraph6detail18TreeBuildingKernelEPiPKfS3_iiS1_S1_S3_,"ax",@progbits
	.align	128
        .global         _ZN7cugraph6detail18TreeBuildingKernelEPiPKfS3_iiS1_S1_S3_
        .type           _ZN7cugraph6detail18TreeBuildingKernelEPiPKfS3_iiS1_S1_S3_,@function
        .size           _ZN7cugraph6detail18TreeBuildingKernelEPiPKfS3_iiS1_S1_S3_,(.L_x_162 - _ZN7cugraph6detail18TreeBuildingKernelEPiPKfS3_iiS1_S1_S3_)
        .other          _ZN7cugraph6detail18TreeBuildingKernelEPiPKfS3_iiS1_S1_S3_,@"STO_CUDA_ENTRY STV_DEFAULT"
_ZN7cugraph6detail18TreeBuildingKernelEPiPKfS3_iiS1_S1_S3_:
.text._ZN7cugraph6detail18TreeBuildingKernelEPiPKfS3_iiS1_S1_S3_:
[----:B------:R-:W-:Y:S01]  /*0000*/  LDC R1, c[0x0][0x37c] ;  /* 0x0000df00ff017b82 */ /* 0x000fe20000000800 */
[----:B------:R-:W0:Y:S01]  /*0010*/  S2R R15, SR_TID.X ;  /* 0x00000000000f7919 */ /* 0x000e220000002100 */
[----:B------:R-:W1:Y:S06]  /*0020*/  LDCU UR4, c[0x0][0x360] ;  /* 0x00006c00ff0477ac */ /* 0x000e6c0008000800 */
[----:B------:R-:W1:Y:S01]  /*0030*/  LDC R2, c[0x0][0x370] ;  /* 0x0000dc00ff027b82 */ /* 0x000e620000000800 */
[----:B------:R-:W-:Y:S01]  /*0040*/  BSSY B0, `(.L_x_116) ;  /* 0x00000ba000007945 */ /* 0x000fe20003800000 */
[----:B------:R-:W0:Y:S01]  /*0050*/  S2R R0, SR_CTAID.X ;  /* 0x0000000000007919 */ /* 0x000e220000002500 */
[----:B------:R-:W2:Y:S01]  /*0060*/  LDCU UR5, c[0x0][0x39c] ;  /* 0x00007380ff0577ac */ /* 0x000ea20008000800 */
[----:B------:R-:W3:Y:S01]  /*0070*/  LDCU.64 UR6, c[0x0][0x358] ;  /* 0x00006b00ff0677ac */ /* 0x000ee20008000a00 */
[----:B-1----:R-:W-:-:S02]  /*0080*/  IMAD R2, R2, UR4, RZ ;  /* 0x0000000402027c24 */ /* 0x002fc4000f8e02ff */
[----:B0-----:R-:W-:Y:S02]  /*0090*/  IMAD R15, R0, UR4, R15 ;  /* 0x00000004000f7c24 */ /* 0x001fe4000f8e020f */
[----:B------:R-:W-:-:S03]  /*00a0*/  IMAD.MOV.U32 R0, RZ, RZ, 0x1 ;  /* 0x00000001ff007424 */ /* 0x000fc600078e00ff */
[----:B--2---:R-:W-:-:S13]  /*00b0*/  ISETP.GE.AND P0, PT, R15, UR5, PT ;  /* 0x000000050f007c0c */ /* 0x004fda000bf06270 */
[----:B---3--:R-:W-:Y:S05]  /*00c0*/  @P0 BRA `(.L_x_117) ;  /* 0x0000000800c40947 */ /* 0x008fea0003800000 */
[----:B------:R-:W0:Y:S08]  /*00d0*/  LDC R3, c[0x0][0x398] ;  /* 0x0000e600ff037b82 */ /* 0x000e300000000800 */
[----:B------:R-:W0:Y:S08]  /*00e0*/  LDC.64 R6, c[0x0][0x388] ;  /* 0x0000e200ff067b82 */ /* 0x000e300000000a00 */
[----:B------:R-:W1:Y:S08]  /*00f0*/  LDC.64 R8, c[0x0][0x390] ;  /* 0x0000e400ff087b82 */ /* 0x000e700000000a00 */
[----:B------:R-:W2:Y:S01]  /*0100*/  LDC.64 R10, c[0x0][0x3b0] ;  /* 0x0000ec00ff0a7b82 */ /* 0x000ea20000000a00 */
[----:B0-----:R-:W-:-:S04]  /*0110*/  IMAD.WIDE R6, R3, 0x4, R6 ;  /* 0x0000000403067825 */ /* 0x001fc800078e0206 */
[----:B-1----:R-:W-:Y:S02]  /*0120*/  IMAD.WIDE R8, R3, 0x4, R8 ;  /* 0x0000000403087825 */ /* 0x002fe400078e0208 */
[----:B------:R0:W5:Y:S04]  /*0130*/  LDG.E.CONSTANT R3, desc[UR6][R6.64] ;  /* 0x0000000606037981 */ /* 0x000168000c1e9900 */
[----:B------:R0:W5:Y:S04]  /*0140*/  LDG.E.CONSTANT R4, desc[UR6][R8.64] ;  /* 0x0000000608047981 */ /* 0x000168000c1e9900 */
[----:B--2---:R-:W2:Y:S01]  /*0150*/  LDG.E.CONSTANT R5, desc[UR6][R10.64] ;  /* 0x000000060a057981 */ /* 0x004ea2000c1e9900 */
[----:B------:R-:W-:-:S02]  /*0160*/  IMAD.MOV.U32 R12, RZ, RZ, 0x1 ;  /* 0x00000001ff0c7424 */ /* 0x000fc400078e00ff */
[----:B------:R-:W-:Y:S02]  /*0170*/  IMAD.MOV.U32 R0, RZ, RZ, 0x1 ;  /* 0x00000001ff007424 */ /* 0x000fe400078e00ff */
[----:B0-2---:R-:W-:-:S07]  /*0180*/  FMUL R5, R5, 0.5 ;  /* 0x3f00000005057820 */ /* 0x005fce0000400000 */
.L_x_132:
[----:B------:R-:W-:Y:S01]  /*0190*/  ISETP.NE.AND P0, PT, R12, RZ, PT ;  /* 0x000000ff0c00720c */ /* 0x000fe20003f05270 */
[----:B------:R-:W-:Y:S05]  /*01a0*/  YIELD ;  /* 0x0000000000007946 */ /* 0x000fea0003800000 */
[----:B------:R-:W-:Y:S07]  /*01b0*/  BSSY.RECONVERGENT B1, `(.L_x_118) ;  /* 0x0000014000017945 */ /* 0x000fee0003800200 */
[----:B-----5:R-:W-:Y:S05]  /*01c0*/  @!P0 BRA `(.L_x_119) ;  /* 0x0000000000488947 */ /* 0x020fea0003800000 */
[----:B------:R-:W0:Y:S08]  /*01d0*/  LDC.64 R10, c[0x0][0x390] ;  /* 0x0000e400ff0a7b82 */ /* 0x000e300000000a00 */
[----:B------:R-:W1:Y:S01]  /*01e0*/  LDC.64 R8, c[0x0][0x388] ;  /* 0x0000e200ff087b82 */ /* 0x000e620000000a00 */
[----:B0-----:R-:W-:-:S05]  /*01f0*/  IMAD.WIDE R10, R15, 0x4, R10 ;  /* 0x000000040f0a7825 */ /* 0x001fca00078e020a */
[----:B------:R-:W2:Y:S01]  /*0200*/  LDG.E.CONSTANT R7, desc[UR6][R10.64] ;  /* 0x000000060a077981 */ /* 0x000ea2000c1e9900 */
[----:B-1----:R-:W-:-:S05]  /*0210*/  IMAD.WIDE R8, R15, 0x4, R8 ;  /* 0x000000040f087825 */ /* 0x002fca00078e0208 */
[----:B------:R-:W3:Y:S01]  /*0220*/  LDG.E.CONSTANT R6, desc[UR6][R8.64] ;  /* 0x0000000608067981 */ /* 0x000ee2000c1e9900 */
[----:B------:R-:W0:Y:S01]  /*0230*/  LDCU UR4, c[0x0][0x398] ;  /* 0x00007300ff0477ac */ /* 0x000e220008000800 */
[----:B------:R-:W-:Y:S01]  /*0240*/  IMAD.MOV.U32 R23, RZ, RZ, 0x1 ;  /* 0x00000001ff177424 */ /* 0x000fe200078e00ff */
[----:B------:R-:W-:Y:S01]  /*0250*/  MOV R27, R5 ;  /* 0x00000005001b7202 */ /* 0x000fe20000000f00 */
[----:B0-----:R-:W-:Y:S01]  /*0260*/  IMAD.U32 R29, RZ, RZ, UR4 ;  /* 0x00000004ff1d7e24 */ /* 0x001fe2000f8e00ff */
[----:B--2--5:R-:W-:-:S04]  /*0270*/  FSETP.GEU.AND P1, PT, R4, R7, PT ;  /* 0x000000070400720b */ /* 0x024fc80003f2e000 */
[----:B------:R-:W-:Y:S02]  /*0280*/  FSEL R13, R5, -R5, !P1 ;  /* 0x80000005050d7208 */ /* 0x000fe40004800000 */
[----:B---3--:R-:W-:-:S04]  /*0290*/  FSETP.GEU.AND P0, PT, R3, R6, PT ;  /* 0x000000060300720b */ /* 0x008fc80003f0e000 */
[----:B------:R-:W-:Y:S02]  /*02a0*/  FSEL R12, R5, -R5, !P0 ;  /* 0x80000005050c7208 */ /* 0x000fe40004000000 */
[----:B------:R-:W-:Y:S01]  /*02b0*/  SEL R22, RZ, 0x1, P0 ;  /* 0x00000001ff167807 */ /* 0x000fe20000000000 */
[----:B------:R-:W-:Y:S02]  /*02c0*/  FADD R24, R4, R13 ;  /* 0x0000000d04187221 */ /* 0x000fe40000000000 */
[----:B------:R-:W-:Y:S02]  /*02d0*/  FADD R25, R3, R12 ;  /* 0x0000000c03197221 */ /* 0x000fe40000000000 */
[----:B------:R-:W-:-:S07]  /*02e0*/  @!P1 VIADD R22, R22, 0x2 ;  /* 0x0000000216169836 */ /* 0x000fce0000000000 */
.L_x_119:
[----:B------:R-:W-:Y:S05]  /*02f0*/  BSYNC.RECONVERGENT B1 ;  /* 0x0000000000017941 */ /* 0x000fea0003800200 */
.L_x_118:
[----:B------:R-:W0:Y:S01]  /*0300*/  LDCU.64 UR4, c[0x0][0x380] ;  /* 0x00007000ff0477ac */ /* 0x000e220008000a00 */
[----:B------:R-:W-:Y:S01]  /*0310*/  IMAD R28, R29, 0x4, R22 ;  /* 0x000000041d1c7824 */ /* 0x000fe200078e0216 */
[----:B------:R-:W1:Y:S01]  /*0320*/  LDC R21, c[0x0][0x39c] ;  /* 0x0000e700ff157b82 */ /* 0x000e620000000800 */
[----:B0-----:R-:W-:Y:S01]  /*0330*/  MOV R10, UR4 ;  /* 0x00000004000a7c02 */ /* 0x001fe20008000f00 */
[----:B------:R-:W-:-:S04]  /*0340*/  IMAD.U32 R11, RZ, RZ, UR5 ;  /* 0x00000005ff0b7e24 */ /* 0x000fc8000f8e00ff */
[----:B------:R-:W-:-:S06]  /*0350*/  IMAD.WIDE R16, R28, 0x4, R10 ;  /* 0x000000041c107825 */ /* 0x000fcc00078e020a */
[----:B------:R-:W1:Y:S01]  /*0360*/  LDG.E R16, desc[UR6][R16.64] ;  /* 0x0000000610107981 */ /* 0x000e62000c1e1900 */
[----:B------:R-:W-:Y:S01]  /*0370*/  BSSY.RECONVERGENT B1, `(.L_x_120) ;  /* 0x0000019000017945 */ /* 0x000fe20003800200 */
[--C-:B------:R-:W-:Y:S01]  /*0380*/  SHF.R.S32.HI R13, RZ, 0x1f, R28.reuse ;  /* 0x0000001fff0d7819 */ /* 0x100fe2000001141c */
[----:B------:R-:W-:Y:S01]  /*0390*/  IMAD.MOV.U32 R12, RZ, RZ, R28 ;  /* 0x000000ffff0c7224 */ /* 0x000fe200078e001c */
[----:B-1----:R-:W-:-:S13]  /*03a0*/  ISETP.GE.AND P0, PT, R16, R21, PT ;  /* 0x000000151000720c */ /* 0x002fda0003f06270 */
[----:B------:R-:W-:Y:S05]  /*03b0*/  @!P0 BRA `(.L_x_121) ;  /* 0x0000000000508947 */ /* 0x000fea0003800000 */
[----:B------:R-:W-:Y:S01]  /*03c0*/  BSSY.RECONVERGENT B2, `(.L_x_122) ;  /* 0x0000011000027945 */ /* 0x000fe20003800200 */
.L_x_123:
[----:B------:R-:W-:Y:S01]  /*03d0*/  FSETP.GEU.AND P1, PT, R24, R7, PT ;  /* 0x000000071800720b */ /* 0x000fe20003f2e000 */
[----:B------:R-:W-:Y:S01]  /*03e0*/  IMAD.MOV.U32 R29, RZ, RZ, R16 ;  /* 0x000000ffff1d7224 */ /* 0x000fe200078e0010 */
[----:B------:R-:W-:-:S04]  /*03f0*/  FSETP.GEU.AND P0, PT, R25, R6, PT ;  /* 0x000000061900720b */ /* 0x000fc80003f0e000 */
[----:B------:R-:W-:-:S07]  /*0400*/  SEL R22, RZ, 0x1, P0 ;  /* 0x00000001ff167807 */ /* 0x000fce0000000000 */
[----:B------:R-:W-:-:S05]  /*0410*/  @!P1 VIADD R22, R22, 0x2 ;  /* 0x0000000216169836 */ /* 0x000fca0000000000 */
[----:B------:R-:W-:-:S05]  /*0420*/  LEA R28, R16, R22, 0x2 ;  /* 0x00000016101c7211 */ /* 0x000fca00078e10ff */
[----:B------:R-:W-:-:S05]  /*0430*/  IMAD.WIDE R8, R28, 0x4, R10 ;  /* 0x000000041c087825 */ /* 0x000fca00078e020a */
[----:B------:R-:W2:Y:S01]  /*0440*/  LDG.E R16, desc[UR6][R8.64] ;  /* 0x0000000608107981 */ /* 0x000ea2000c1e1900 */
[----:B------:R-:W-:Y:S01]  /*0450*/  FMUL R27, R27, 0.5 ;  /* 0x3f0000001b1b7820 */ /* 0x000fe20000400000 */
[----:B------:R-:W-:-:S04]  /*0460*/  VIADD R23, R23, 0x1 ;  /* 0x0000000117177836 */ /* 0x000fc80000000000 */
[CC--:B------:R-:W-:Y:S02]  /*0470*/  FSEL R12, R27.reuse, -R27.reuse, !P0 ;  /* 0x8000001b1b0c7208 */ /* 0x0c0fe40004000000 */
[----:B------:R-:W-:-:S03]  /*0480*/  FSEL R13, R27, -R27, !P1 ;  /* 0x8000001b1b0d7208 */ /* 0x000fc60004800000 */
[----:B------:R-:W-:Y:S02]  /*0490*/  FADD R25, R12, R25 ;  /* 0x000000190c197221 */ /* 0x000fe40000000000 */
[----:B------:R-:W-:Y:S01]  /*04a0*/  FADD R24, R13, R24 ;  /* 0x000000180d187221 */ /* 0x000fe20000000000 */
[----:B--2---:R-:W-:-:S13]  /*04b0*/  ISETP.GE.AND P0, PT, R16, R21, PT ;  /* 0x000000151000720c */ /* 0x004fda0003f06270 */
[----:B------:R-:W-:Y:S05]  /*04c0*/  @P0 BRA `(.L_x_123) ;  /* 0xfffffffc00c00947 */ /* 0x000fea000383ffff */
[----:B------:R-:W-:Y:S05]  /*04d0*/  BSYNC.RECONVERGENT B2 ;  /* 0x0000000000027941 */ /* 0x000fea0003800200 */
.L_x_122:
[--C-:B------:R-:W-:Y:S01]  /*04e0*/  SHF.R.S32.HI R13, RZ, 0x1f, R28.reuse ;  /* 0x0000001fff0d7819 */ /* 0x100fe2000001141c */
[----:B------:R-:W-:-:S07]  /*04f0*/  IMAD.MOV.U32 R12, RZ, RZ, R28 ;  /* 0x000000ffff0c7224 */ /* 0x000fce00078e001c */
.L_x_121:
[----:B------:R-:W-:Y:S05]  /*0500*/  BSYNC.RECONVERGENT B1 ;  /* 0x0000000000017941 */ /* 0x000fea0003800200 */
.L_x_120:
[----:B------:R-:W0:Y:S01]  /*0510*/  LDCU.64 UR4, c[0x0][0x380] ;  /* 0x00007000ff0477ac */ /* 0x000e220008000a00 */
[----:B------:R-:W-:Y:S01]  /*0520*/  ISETP.NE.AND P0, PT, R16, -0x2, PT ;  /* 0xfffffffe1000780c */ /* 0x000fe20003f05270 */
[----:B------:R-:W-:Y:S01]  /*0530*/  BSSY B1, `(.L_x_124) ;  /* 0x0000060000017945 */ /* 0x000fe20003800000 */
[----:B0-----:R-:W-:-:S04]  /*0540*/  LEA R8, P1, R12, UR4, 0x2 ;  /* 0x000000040c087c11 */ /* 0x001fc8000f8210ff */
[----:B------:R-:W-:Y:S01]  /*0550*/  LEA.HI.X R9, R12, UR5, R13, 0x2, P1 ;  /* 0x000000050c097c11 */ /* 0x000fe200088f140d */
[----:B------:R-:W-:-:S06]  /*0560*/  HFMA2 R12, -RZ, RZ, 0, 0 ;  /* 0x00000000ff0c7431 */ /* 0x000fcc00000001ff */
[----:B------:R-:W-:Y:S05]  /*0570*/  @!P0 BRA `(.L_x_125) ;  /* 0x00000004006c8947 */ /* 0x000fea0003800000 */
[----:B------:R-:W-:-:S13]  /*0580*/  ISETP.NE.AND P0, PT, R16, -0x1, PT ;  /* 0xffffffff1000780c */ /* 0x000fda0003f05270 */
[----:B------:R-:W-:Y:S05]  /*0590*/  @P0 BRA `(.L_x_126) ;  /* 0x0000000000240947 */ /* 0x000fea0003800000 */
[----:B------:R-:W-:-:S06]  /*05a0*/  IMAD.MOV.U32 R14, RZ, RZ, -0x1 ;  /* 0xffffffffff0e7424 */ /* 0x000fcc00078e00ff */
[----:B------:R-:W2:Y:S01]  /*05b0*/  ATOMG.E.CAS.STRONG.GPU PT, R14, [R8], R14, R15 ;  /* 0x0000000e080e73a9 */ /* 0x000ea200001ee10f */
[----:B------:R-:W-:Y:S01]  /*05c0*/  IMAD.MOV.U32 R19, RZ, RZ, R28 ;  /* 0x000000ffff137224 */ /* 0x000fe200078e001c */
[----:B--2---:R-:W-:-:S04]  /*05d0*/  ISETP.NE.AND P0, PT, R14, -0x1, PT ;  /* 0xffffffff0e00780c */ /* 0x004fc80003f05270 */
[----:B------:R-:W-:-:S05]  /*05e0*/  SEL R12, R2, RZ, !P0 ;  /* 0x000000ff020c7207 */ /* 0x000fca0004000000 */
[----:B------:R-:W-:Y:S01]  /*05f0*/  IMAD.IADD R15, R15, 0x1, R12 ;  /* 0x000000010f0f7824 */ /* 0x000fe200078e020c */
[----:B------:R-:W-:-:S03]  /*0600*/  SEL R12, RZ, 0x1, P0 ;  /* 0x00000001ff0c7807 */ /* 0x000fc60000000000 */
[----:B------:R-:W-:Y:S01]  /*0610*/  @!P0 VIMNMX R0, PT, PT, R0, R23, !PT ;  /* 0x0000001700008248 */ /* 0x000fe20007fe0100 */
[----:B------:R-:W-:Y:S06]  /*0620*/  BRA `(.L_x_125) ;  /* 0x0000000400407947 */ /* 0x000fec0003800000 */
.L_x_126:
[----:B------:R-:W-:-:S06]  /*0630*/  MOV R17, 0xfffffffe ;  /* 0xfffffffe00117802 */ /* 0x000fcc0000000f00 */
[----:B------:R-:W2:Y:S01]  /*0640*/  ATOMG.E.CAS.STRONG.GPU PT, R17, [R8], R16, R17 ;  /* 0x00000010081173a9 */ /* 0x000ea200001ee111 */
[----:B------:R-:W-:Y:S01]  /*0650*/  IMAD.MOV.U32 R19, RZ, RZ, R28 ;  /* 0x000000ffff137224 */ /* 0x000fe200078e001c */
[----:B--2---:R-:W-:-:S13]  /*0660*/  ISETP.NE.AND P0, PT, R16, R17, PT ;  /* 0x000000111000720c */ /* 0x004fda0003f05270 */
[----:B------:R-:W-:Y:S05]  /*0670*/  @P0 BRA `(.L_x_125) ;  /* 0x00000004002c0947 */ /* 0x000fea0003800000 */
[----:B------:R-:W0:Y:S01]  /*0680*/  LDC.64 R8, c[0x0][0x390] ;  /* 0x0000e400ff087b82 */ /* 0x000e220000000a00 */
[----:B------:R-:W-:Y:S01]  /*0690*/  BSSY B2, `(.L_x_127) ;  /* 0x000003f000027945 */ /* 0x000fe20003800000 */
[----:B------:R-:W-:-:S06]  /*06a0*/  IMAD.MOV.U32 R26, RZ, RZ, -0x1 ;  /* 0xffffffffff1a7424 */ /* 0x000fcc00078e00ff */
[----:B------:R-:W1:Y:S08]  /*06b0*/  LDC.64 R10, c[0x0][0x380] ;  /* 0x0000e000ff0a7b82 */ /* 0x000e700000000a00 */
[----:B------:R-:W2:Y:S02]  /*06c0*/  LDC.64 R12, c[0x0][0x388] ;  /* 0x0000e200ff0c7b82 */ /* 0x000ea40000000a00 */
.L_x_131:
[----:B-----5:R-:W-:Y:S01]  /*06d0*/  ISETP.GE.AND P0, PT, R16, RZ, PT ;  /* 0x000000ff1000720c */ /* 0x020fe20003f06270 */
[----:B------:R-:W-:-:S12]  /*06e0*/  YIELD ;  /* 0x0000000000007946 */ /* 0x000fd80003800000 */
[----:B------:R-:W-:Y:S05]  /*06f0*/  @!P0 BRA `(.L_x_128) ;  /* 0x0000000000e08947 */ /* 0x000fea0003800000 */
[----:B------:R-:W3:Y:S01]  /*0700*/  S2R R17, SR_LANEID ;  /* 0x0000000000117919 */ /* 0x000ee20000000000 */
[----:B------:R-:W-:Y:S01]  /*0710*/  VOTEU.ANY UR4, UPT, PT ;  /* 0x0000000000047886 */ /* 0x000fe200038e0100 */
[----:B------:R-:W4:Y:S01]  /*0720*/  LDC.64 R18, c[0x0][0x3a8] ;  /* 0x0000ea00ff127b82 */ /* 0x000f220000000a00 */
[----:B------:R-:W3:Y:S01]  /*0730*/  FLO.U32 R14, UR4 ;  /* 0x00000004000e7d00 */ /* 0x000ee200080e0000 */
[----:B------:R-:W-:-:S06]  /*0740*/  UPOPC UR5, UR4 ;  /* 0x00000004000572bf */ /* 0x000fcc0008000000 */
[----:B------:R-:W-:Y:S01]  /*0750*/  IMAD R21, RZ, RZ, -UR5 ;  /* 0x80000005ff157e24 */ /* 0x000fe2000f8e02ff */
[----:B---3--:R-:W-:-:S13]  /*0760*/  ISETP.EQ.U32.AND P0, PT, R14, R17, PT ;  /* 0x000000110e00720c */ /* 0x008fda0003f02070 */
[----:B----4-:R-:W3:Y:S01]  /*0770*/  @P0 ATOMG.E.ADD.STRONG.GPU PT, R21, desc[UR6][R18.64], R21 ;  /* 0x80000015121509a8 */ /* 0x010ee200081ef106 */
[----:B------:R-:W-:Y:S01]  /*0780*/  BSSY.RECONVERGENT B3, `(.L_x_129) ;  /* 0x000000c000037945 */ /* 0x000fe20003800200 */
[----:B------:R-:W-:Y:S01]  /*0790*/  IADD3 R23, PT, PT, R23, 0x1, RZ ;  /* 0x0000000117177810 */ /* 0x000fe20007ffe0ff */
[----:B------:R-:W4:Y:S02]  /*07a0*/  S2R R20, SR_LTMASK ;  /* 0x0000000000147919 */ /* 0x000f240000003900 */
[----:B----4-:R-:W-:Y:S01]  /*07b0*/  LOP3.LUT R20, R20, UR4, RZ, 0xc0, !PT ;  /* 0x0000000414147c12 */ /* 0x010fe2000f8ec0ff */
[----:B------:R-:W4:Y:S05]  /*07c0*/  LDCU UR4, c[0x0][0x39c] ;  /* 0x00007380ff0477ac */ /* 0x000f2a0008000800 */
[----:B------:R-:W0:Y:S01]  /*07d0*/  POPC R20, R20 ;  /* 0x0000001400147309 */ /* 0x000e220000000000 */
[----:B---3--:R-:W0:Y:S02]  /*07e0*/  SHFL.IDX PT, R17, R21, R14, 0x1f ;  /* 0x00001f0e15117589 */ /* 0x008e2400000e0000 */
[----:B0-----:R-:W-:-:S04]  /*07f0*/  IADD3 R17, PT, PT, R17, -0x1, -R20 ;  /* 0xffffffff11117810 */ /* 0x001fc80007ffe814 */
[----:B----4-:R-:W-:-:S13]  /*0800*/  ISETP.GT.AND P0, PT, R17, UR4, PT ;  /* 0x0000000411007c0c */ /* 0x010fda000bf04270 */
[----:B------:R-:W-:Y:S05]  /*0810*/  @P0 BRA `(.L_x_130) ;  /* 0x0000000000080947 */ /* 0x000fea0003800000 */
[----:B------:R-:W0:Y:S02]  /*0820*/  LDC R21, c[0x0][0x39c] ;  /* 0x0000e700ff157b82 */ /* 0x000e240000000800 */
[----:B0-----:R0:W5:Y:S02]  /*0830*/  ATOMG.E.EXCH.STRONG.GPU PT, RZ, desc[UR6][R18.64], R21 ;  /* 0x8000001512ff79a8 */ /* 0x001164000c1ef106 */
.L_x_130:
[----:B------:R-:W-:Y:S05]  /*0840*/  BSYNC.RECONVERGENT B3 ;  /* 0x0000000000037941 */ /* 0x000fea0003800200 */
.L_x_129:
[----:B0-----:R-:W-:-:S04]  /*0850*/  IMAD.WIDE.U32 R20, R16, 0x4, R8 ;  /* 0x0000000410147825 */ /* 0x001fc800078e0008 */
[----:B--2---:R-:W-:Y:S02]  /*0860*/  IMAD.WIDE.U32 R30, R16, 0x4, R12 ;  /* 0x00000004101e7825 */ /* 0x004fe400078e000c */
[----:B------:R-:W2:Y:S04]  /*0870*/  LDG.E.CONSTANT R21, desc[UR6][R20.64] ;  /* 0x0000000614157981 */ /* 0x000ea8000c1e9900 */
[----:B------:R-:W3:Y:S01]  /*0880*/  LDG.E.CONSTANT R30, desc[UR6][R30.64] ;  /* 0x000000061e1e7981 */ /* 0x000ee2000c1e9900 */
[----:B------:R-:W-:Y:S02]  /*0890*/  ISETP.NE.AND P1, PT, R26, -0x1, PT ;  /* 0xffffffff1a00780c */ /* 0x000fe40003f25270 */
[----:B------:R-:W-:Y:S02]  /*08a0*/  FSETP.GEU.AND P0, PT, R24, R7, PT ;  /* 0x000000071800720b */ /* 0x000fe40003f0e000 */
[----:B------:R-:W-:-:S09]  /*08b0*/  FSETP.GEU.AND P4, PT, R25, R6, PT ;  /* 0x000000061900720b */ /* 0x000fd20003f8e000 */
[----:B------:R-:W0:Y:S01]  /*08c0*/  @P1 LDC.64 R18, c[0x0][0x380] ;  /* 0x0000e000ff121b82 */ /* 0x000e220000000a00 */
[----:B------:R-:W-:Y:S01]  /*08d0*/  @P1 IMAD R29, R29, 0x4, R22 ;  /* 0x000000041d1d1824 */ /* 0x000fe200078e0216 */
[----:B------:R-:W-:-:S05]  /*08e0*/  SEL R22, RZ, 0x1, P4 ;  /* 0x00000001ff167807 */ /* 0x000fca0002000000 */
[----:B------:R-:W-:Y:S02]  /*08f0*/  @!P0 VIADD R22, R22, 0x2 ;  /* 0x0000000216168836 */ /* 0x000fe40000000000 */
[----:B0-----:R-:W-:-:S05]  /*0900*/  @P1 IMAD.WIDE R18, R29, 0x4, R18 ;  /* 0x000000041d121825 */ /* 0x001fca00078e0212 */
[----:B------:R-:W-:Y:S01]  /*0910*/  @P1 STG.E desc[UR6][R18.64], R17 ;  /* 0x0000001112001986 */ /* 0x000fe2000c101906 */
[----:B--2---:R-:W-:Y:S01]  /*0920*/  FSETP.GEU.AND P3, PT, R24, R21, PT ;  /* 0x000000151800720b */ /* 0x004fe20003f6e000 */
[----:B------:R-:W-:Y:S01]  /*0930*/  IMAD R21, R17, 0x4, R22 ;  /* 0x0000000411157824 */ /* 0x000fe200078e0216 */
[----:B---3--:R-:W-:-:S03]  /*0940*/  FSETP.GEU.AND P2, PT, R25, R30, PT ;  /* 0x0000001e1900720b */ /* 0x008fc60003f4e000 */
[----:B-1----:R-:W-:Y:S01]  /*0950*/  IMAD.WIDE R20, R21, 0x4, R10 ;  /* 0x0000000415147825 */ /* 0x002fe200078e020a */
[----:B------:R-:W-:-:S07]  /*0960*/  SEL R14, RZ, 0x1, P2 ;  /* 0x00000001ff0e7807 */ /* 0x000fce0001000000 */
[----:B------:R-:W-:-:S05]  /*0970*/  @!P3 VIADD R14, R14, 0x2 ;  /* 0x000000020e0eb836 */ /* 0x000fca0000000000 */
[----:B------:R-:W-:-:S05]  /*0980*/  LEA R31, R17, R14, 0x2 ;  /* 0x0000000e111f7211 */ /* 0x000fca00078e10ff */
[----:B------:R-:W-:-:S05]  /*0990*/  IMAD.WIDE R30, R31, 0x4, R10 ;  /* 0x000000041f1e7825 */ /* 0x000fca00078e020a */
[----:B------:R0:W-:Y:S04]  /*09a0*/  STG.E desc[UR6][R30.64], R16 ;  /* 0x000000101e007986 */ /* 0x0001e8000c101906 */
[----:B0-----:R3:W5:Y:S01]  /*09b0*/  LDG.E R16, desc[UR6][R20.64] ;  /* 0x0000000614107981 */ /* 0x001762000c1e1900 */
[----:B------:R-:W-:Y:S01]  /*09c0*/  FMUL R27, R27, 0.5 ;  /* 0x3f0000001b1b7820 */ /* 0x000fe20000400000 */
[----:B------:R-:W-:Y:S01]  /*09d0*/  UMOV UR4, 0xd9d7bdbb ;  /* 0xd9d7bdbb00047882 */ /* 0x000fe20000000000 */
[----:B------:R-:W-:Y:S01]  /*09e0*/  UMOV UR5, 0x3ddb7cdf ;  /* 0x3ddb7cdf00057882 */ /* 0x000fe20000000000 */
[----:B------:R-:W-:Y:S01]  /*09f0*/  VIMNMX R26, PT, PT, R17, R26, !PT ;  /* 0x0000001a111a7248 */ /* 0x000fe20007fe0100 */
[----:B------:R-:W0:Y:S01]  /*0a00*/  F2F.F64.F32 R32, R27 ;  /* 0x0000001b00207310 */ /* 0x000e220000201800 */
[----:B------:R-:W-:-:S02]  /*0a10*/  FSEL R29, R27, -R27, !P0 ;  /* 0x8000001b1b1d7208 */ /* 0x000fc40004000000 */
[----:B------:R-:W-:-:S03]  /*0a20*/  FSEL R14, R27, -R27, !P4 ;  /* 0x8000001b1b0e7208 */ /* 0x000fc60006000000 */
[----:B------:R-:W-:Y:S01]  /*0a30*/  FADD R24, R24, R29 ;  /* 0x0000001d18187221 */ /* 0x000fe20000000000 */
[----:B------:R-:W-:Y:S02]  /*0a40*/  IMAD.MOV.U32 R29, RZ, RZ, R17 ;  /* 0x000000ffff1d7224 */ /* 0x000fe400078e0011 */
[----:B------:R-:W-:Y:S01]  /*0a50*/  FADD R25, R25, R14 ;  /* 0x0000000e19197221 */ /* 0x000fe20000000000 */
[----:B0-----:R-:W-:-:S14]  /*0a60*/  DSETP.GTU.AND P1, PT, R32, UR4, PT ;  /* 0x0000000420007e2a */ /* 0x001fdc000bf2c000 */
[----:B---3--:R-:W-:Y:S05]  /*0a70*/  @P1 BRA `(.L_x_131) ;  /* 0xfffffffc00141947 */ /* 0x008fea000383ffff */
.L_x_128:
[----:B------:R-:W-:Y:S05]  /*0a80*/  BSYNC B2 ;  /* 0x0000000000027941 */ /* 0x000fea0003800000 */
.L_x_127:
[----:B------:R-:W1:Y:S01]  /*0a90*/  LDCU.64 UR4, c[0x0][0x380] ;  /* 0x00007000ff0477ac */ /* 0x000e620008000a00 */
[----:B0-----:R-:W-:Y:S01]  /*0aa0*/  IMAD R9, R29, 0x4, R22 ;  /* 0x000000041d097824 */ /* 0x001fe200078e0216 */
[----:B------:R-:W-:Y:S01]  /*0ab0*/  VIMNMX R0, PT, PT, R0, R23, !PT ;  /* 0x0000001700007248 */ /* 0x000fe20007fe0100 */
[----:B------:R-:W-:Y:S02]  /*0ac0*/  IMAD.MOV.U32 R19, RZ, RZ, R28 ;  /* 0x000000ffff137224 */ /* 0x000fe400078e001c */
[----:B--2---:R-:W-:Y:S01]  /*0ad0*/  IMAD.MOV.U32 R12, RZ, RZ, 0x2 ;  /* 0x00000002ff0c7424 */ /* 0x004fe200078e00ff */
[----:B-1----:R-:W-:Y:S01]  /*0ae0*/  MOV R10, UR4 ;  /* 0x00000004000a7c02 */ /* 0x002fe20008000f00 */
[----:B------:R-:W-:-:S04]  /*0af0*/  IMAD.U32 R11, RZ, RZ, UR5 ;  /* 0x00000005ff0b7e24 */ /* 0x000fc8000f8e00ff */
[----:B------:R-:W-:-:S05]  /*0b00*/  IMAD.WIDE R8, R9, 0x4, R10 ;  /* 0x0000000409087825 */ /* 0x000fca00078e020a */
[----:B------:R0:W-:Y:S02]  /*0b10*/  STG.E desc[UR6][R8.64], R15 ;  /* 0x0000000f08007986 */ /* 0x0001e4000c101906 */
[----:B0-----:R-:W-:-:S07]  /*0b20*/  IADD3 R15, PT, PT, R2, R15, RZ ;  /* 0x0000000f020f7210 */ /* 0x001fce0007ffe0ff */
.L_x_125:
[----:B------:R-:W-:Y:S05]  /*0b30*/  BSYNC B1 ;  /* 0x0000000000017941 */ /* 0x000fea0003800000 */
.L_x_124:
[----:B------:R-:W-:Y:S06]  /*0b40*/  MEMBAR.SC.GPU ;  /* 0x0000000000007992 */ /* 0x000fec0000002000 */
[----:B------:R-:W-:-:S00]  /*0b50*/  ERRBAR ;  /* 0x00000000000079ab */ /* 0x000fc00000000000 */
[----:B------:R-:W-:Y:S06]  /*0b60*/  CGAERRBAR ;  /* 0x00000000000075ab */ /* 0x000fec0000000000 */
[----:B------:R-:W-:Y:S01]  /*0b70*/  CCTL.IVALL ;  /* 0x00000000ff00798f */ /* 0x000fe20002000000 */
[----:B------:R-:W-:Y:S01]  /*0b80*/  ISETP.NE.AND P0, PT, R12, 0x2, PT ;  /* 0x000000020c00780c */ /* 0x000fe20003f05270 */
[----:B------:R-:W0:-:S12]  /*0b90*/  LDCU UR4, c[0x0][0x39c] ;  /* 0x00007380ff0477ac */ /* 0x000e180008000800 */
[----:B------:R-:W-:-:S05]  /*0ba0*/  @!P0 IMAD.WIDE R10, R19, 0x4, R10 ;  /* 0x00000004130a8825 */ /* 0x000fca00078e020a */
[----:B------:R1:W-:Y:S01]  /*0bb0*/  @!P0 STG.E desc[UR6][R10.64], R26 ;  /* 0x0000001a0a008986 */ /* 0x0003e2000c101906 */
[----:B0-----:R-:W-:-:S13]  /*0bc0*/  ISETP.GE.AND P0, PT, R15, UR4, PT ;  /* 0x000000040f007c0c */ /* 0x001fda000bf06270 */
[----:B-1----:R-:W-:Y:S05]  /*0bd0*/  @!P0 BRA `(.L_x_132) ;  /* 0xfffffff4006c8947 */ /* 0x002fea000383ffff */
.L_x_117:
[----:B------:R-:W-:Y:S05]  /*0be0*/  BSYNC B0 ;  /* 0x0000000000007941 */ /* 0x000fea0003800000 */
.L_x_116:
[----:B-----5:R-:W0:Y:S01]  /*0bf0*/  S2R R4, SR_LANEID ;  /* 0x0000000000047919 */ /* 0x020e220000000000 */
[----:B------:R-:W1:Y:S01]  /*0c00*/  LDC.64 R2, c[0x0][0x3a0] ;  /* 0x0000e800ff027b82 */ /* 0x000e620000000a00 */
[----:B------:R-:W-:Y:S01]  /*0c10*/  VIMNMX R0, PT, PT, R0, 0x20, PT ;  /* 0x0000002000007848 */ /* 0x000fe20003fe0100 */
[----:B------:R-:W-:Y:S02]  /*0c20*/  VOTEU.ANY UR4, UPT, PT ;  /* 0x0000000000047886 */ /* 0x000fe400038e0100 */
[----:B------:R-:W-:Y:S01]  /*0c30*/  UFLO.U32 UR4, UR4 ;  /* 0x00000004000472bd */ /* 0x000fe200080e0000 */
[----:B------:R-:W-:-:S13]  /*0c40*/  CREDUX.MAX.S32 UR5, R0 ;  /* 0x00000000000572cc */ /* 0x000fda0000000200 */
[----:B------:R-:W-:Y:S01]  /*0c50*/  IMAD.U32 R5, RZ, RZ, UR5 ;  /* 0x00000005ff057e24 */ /* 0x000fe2000f8e00ff */
[----:B0-----:R-:W-:-:S13]  /*0c60*/  ISETP.EQ.U32.AND P0, PT, R4, UR4, PT ;  /* 0x0000000404007c0c */ /* 0x001fda000bf02070 */
[----:B-1----:R-:W-:Y:S01]  /*0c70*/  @P0 ATOMG.E.MAX.S32.STRONG.GPU PT, RZ, desc[UR6][R2.64], R5 ;  /* 0x8000000502ff09a8 */ /* 0x002fe200091ef306 */
[----:B------:R-:W-:Y:S05]  /*0c80*/  EXIT ;  /* 0x000000000000794d */ /* 0x000fea0003800000 */
.L_x_133:
        /* <DEDUP_REMOVED lines=15> */
.L_x_162:


//--------------------- .text._ZN7cugraph6detail12ClearKernel1EPiii --------------------------
	.section	.text._ZN7cugraph6detail12ClearKernel1EPiii,"ax",@progbits
	.align	128
        .global         _ZN7cugraph6detail12ClearKernel1EPiii
        .type           _ZN7cugraph6detail12ClearKernel1EPiii,@function
        .size           _ZN7cugraph6detail12ClearKernel1EPiii,(.L_x_163 - _ZN7cugraph6detail12ClearKernel1EPiii)
        .other          _ZN7cugraph6detail12ClearKernel1EPiii,@"STO_CUDA_ENTRY STV_DEFAULT"
_ZN7cugraph6detail12ClearKernel1EPiii:
.text._ZN7cugraph6detail12ClearKernel1EPiii:
[----:B------:R-:W-:Y:S01]  /*0000*/  LDC R1, c[0x0][0x37c] ;  /* 0x0000df00ff017b82 */ /* 0x000fe20000000800 */
[----:B------:R-:W0:Y:S01]  /*0010*/  S2R R6, SR_TID.X ;  /* 0x0000000000067919 */ /* 0x000e220000002100 */
[----:B------:R-:W1:Y:S01]  /*0020*/  LDCU.64 UR6, c[0x0][0x388] ;  /* 0x00007100ff0677ac */ /* 0x000e620008000a00 */
[----:B------:R-:W0:Y:S01]  /*0030*/  S2R R9, SR_CTAID.X ;  /* 0x0000000000097919 */ /* 0x000e220000002500 */
[----:B------:R-:W0:Y:S04]  /*0040*/  LDCU UR5, c[0x0][0x360] ;  /* 0x00006c00ff0577ac */ /* 0x000e280008000800 */
[----:B------:R-:W2:Y:S01]  /*0050*/  LDC R5, c[0x0][0x370] ;  /* 0x0000dc00ff057b82 */ /* 0x000ea20000000800 */
[----:B-1----:R-:W-:Y:S01]  /*0060*/  ULOP3.LUT UR4, UR7, 0xffffffe0, URZ, 0xc0, !UPT ;  /* 0xffffffe007047892 */ /* 0x002fe2000f8ec0ff */
[----:B0-----:R-:W-:-:S05]  /*0070*/  IMAD R0, R9, UR5, R6 ;  /* 0x0000000509007c24 */ /* 0x001fca000f8e0206 */
[----:B------:R-:W-:Y:S02]  /*0080*/  VIADD R2, R0, UR4 ;  /* 0x0000000400027c36 */ /* 0x000fe40008000000 */
[----:B--2---:R-:W-:-:S03]  /*0090*/  IMAD R0, R5, UR5, RZ ;  /* 0x0000000505007c24 */ /* 0x004fc6000f8e02ff */
[----:B------:R-:W-:-:S04]  /*00a0*/  ISETP.GE.AND P0, PT, R2, UR7, PT ;  /* 0x0000000702007c0c */ /* 0x000fc8000bf06270 */
[----:B------:R-:W-:-:S05]  /*00b0*/  SEL R3, R0, RZ, !P0 ;  /* 0x000000ff00037207 */ /* 0x000fca0004000000 */
[----:B------:R-:W-:-:S05]  /*00c0*/  IMAD.IADD R4, R2, 0x1, R3 ;  /* 0x0000000102047824 */ /* 0x000fca00078e0203 */
[----:B------:R-:W-:-:S13]  /*00d0*/  ISETP.GE.AND P0, PT, R4, UR6, PT ;  /* 0x0000000604007c0c */ /* 0x000fda000bf06270 */
[----:B------:R-:W-:Y:S05]  /*00e0*/  @P0 EXIT ;  /* 0x000000000000094d */ /* 0x000fea0003800000 */
[----:B------:R-:W0:Y:S01]  /*00f0*/  I2F.U32.RP R7, R0 ;  /* 0x0000000000077306 */ /* 0x000e220000209000 */
[----:B------:R-:W-:Y:S01]  /*0100*/  IMAD.IADD R2, R3, 0x1, R6 ;  /* 0x0000000103027824 */ /* 0x000fe200078e0206 */
[----:B------:R-:W-:Y:S01]  /*0110*/  ISETP.NE.U32.AND P2, PT, R0, RZ, PT ;  /* 0x000000ff0000720c */ /* 0x000fe20003f45070 */
[----:B------:R-:W-:Y:S01]  /*0120*/  IMAD.IADD R5, R5, 0x1, R9 ;  /* 0x0000000105057824 */ /* 0x000fe200078e0209 */
[----:B------:R-:W-:Y:S01]  /*0130*/  IADD3 R9, PT, PT, RZ, -R0, RZ ;  /* 0x80000000ff097210 */ /* 0x000fe20007ffe0ff */
[----:B------:R-:W-:Y:S01]  /*0140*/  BSSY.RECONVERGENT B0, `(.L_x_134) ;  /* 0x0000028000007945 */ /* 0x000fe20003800200 */
[----:B------:R-:W-:Y:S02]  /*0150*/  IMAD.MOV.U32 R13, RZ, RZ, R4 ;  /* 0x000000ffff0d7224 */ /* 0x000fe400078e0004 */
[----:B------:R-:W-:-:S04]  /*0160*/  IMAD R2, R5, UR5, R2 ;  /* 0x0000000505027c24 */ /* 0x000fc8000f8e0202 */
[----:B------:R-:W-:Y:S01]  /*0170*/  VIADD R5, R2, UR4 ;  /* 0x0000000402057c36 */ /* 0x000fe20008000000 */
[----:B------:R-:W1:Y:S01]  /*0180*/  LDCU.64 UR4, c[0x0][0x358] ;  /* 0x00006b00ff0477ac */ /* 0x000e620008000a00 */
[----:B------:R-:W-:Y:S01]  /*0190*/  IMAD.MOV.U32 R2, RZ, RZ, RZ ;  /* 0x000000ffff027224 */ /* 0x000fe200078e00ff */
[----:B0-----:R-:W0:Y:S02]  /*01a0*/  MUFU.RCP R7, R7 ;  /* 0x0000000700077308 */ /* 0x001e240000001000 */
[C---:B------:R-:W-:Y:S02]  /*01b0*/  ISETP.GE.AND P0, PT, R5.reuse, UR6, PT ;  /* 0x0000000605007c0c */ /* 0x040fe4000bf06270 */
[----:B------:R-:W-:Y:S02]  /*01c0*/  VIMNMX R6, PT, PT, R5, UR6, !PT ;  /* 0x0000000605067c48 */ /* 0x000fe4000ffe0100 */
[----:B0-----:R-:W-:Y:S02]  /*01d0*/  IADD3 R8, PT, PT, R7, 0xffffffe, RZ ;  /* 0x0ffffffe07087810 */ /* 0x001fe40007ffe0ff */
[----:B------:R-:W-:-:S02]  /*01e0*/  SEL R7, RZ, 0x1, P0 ;  /* 0x00000001ff077807 */ /* 0x000fc40000000000 */
[----:B------:R-:W0:Y:S02]  /*01f0*/  F2I.FTZ.U32.TRUNC.NTZ R3, R8 ;  /* 0x0000000800037305 */ /* 0x000e24000021f000 */
[----:B------:R-:W-:Y:S01]  /*0200*/  IADD3 R5, PT, PT, R6, -R5, -R7 ;  /* 0x8000000506057210 */ /* 0x000fe20007ffe807 */
[----:B0-----:R-:W-:-:S04]  /*0210*/  IMAD R9, R9, R3, RZ ;  /* 0x0000000309097224 */ /* 0x001fc800078e02ff */
[----:B------:R-:W-:-:S06]  /*0220*/  IMAD.HI.U32 R2, R3, R9, R2 ;  /* 0x0000000903027227 */ /* 0x000fcc00078e0002 */
[----:B------:R-:W-:-:S05]  /*0230*/  IMAD.HI.U32 R2, R2, R5, RZ ;  /* 0x0000000502027227 */ /* 0x000fca00078e00ff */
[----:B------:R-:W-:-:S05]  /*0240*/  IADD3 R3, PT, PT, -R2, RZ, RZ ;  /* 0x000000ff02037210 */ /* 0x000fca0007ffe1ff */
[----:B------:R-:W-:-:S05]  /*0250*/  IMAD R5, R0, R3, R5 ;  /* 0x0000000300057224 */ /* 0x000fca00078e0205 */
[----:B------:R-:W-:-:S13]  /*0260*/  ISETP.GE.U32.AND P0, PT, R5, R0, PT ;  /* 0x000000000500720c */ /* 0x000fda0003f06070 */
[----:B------:R-:W-:Y:S01]  /*0270*/  @P0 IMAD.IADD R5, R5, 0x1, -R0 ;  /* 0x0000000105050824 */ /* 0x000fe200078e0a00 */
[----:B------:R-:W-:-:S04]  /*0280*/  @P0 IADD3 R2, PT, PT, R2, 0x1, RZ ;  /* 0x0000000102020810 */ /* 0x000fc80007ffe0ff */
[----:B------:R-:W-:-:S13]  /*0290*/  ISETP.GE.U32.AND P1, PT, R5, R0, PT ;  /* 0x000000000500720c */ /* 0x000fda0003f26070 */
[----:B------:R-:W-:Y:S01]  /*02a0*/  @P1 VIADD R2, R2, 0x1 ;  /* 0x0000000102021836 */ /* 0x000fe20000000000 */
[----:B------:R-:W-:-:S04]  /*02b0*/  @!P2 LOP3.LUT R2, RZ, R0, RZ, 0x33, !PT ;  /* 0x00000000ff02a212 */ /* 0x000fc800078e33ff */
[----:B------:R-:W-:-:S04]  /*02c0*/  IADD3 R2, PT, PT, R7, R2, RZ ;  /* 0x0000000207027210 */ /* 0x000fc80007ffe0ff */
[C---:B------:R-:W-:Y:S02]  /*02d0*/  LOP3.LUT R3, R2.reuse, 0x3, RZ, 0xc0, !PT ;  /* 0x0000000302037812 */ /* 0x040fe400078ec0ff */
[----:B------:R-:W-:Y:S02]  /*02e0*/  ISETP.GE.U32.AND P1, PT, R2, 0x3, PT ;  /* 0x000000030200780c */ /* 0x000fe40003f26070 */
[----:B------:R-:W-:-:S13]  /*02f0*/  ISETP.NE.AND P0, PT, R3, 0x3, PT ;  /* 0x000000030300780c */ /* 0x000fda0003f05270 */
[----:B-1----:R-:W-:Y:S05]  /*0300*/  @!P0 BRA `(.L_x_135) ;  /* 0x00000000002c8947 */ /* 0x002fea0003800000 */
[----:B------:R-:W0:Y:S01]  /*0310*/  LDC.64 R4, c[0x0][0x380] ;  /* 0x0000e000ff047b82 */ /* 0x000e220000000a00 */
[----:B------:R-:W-:Y:S01]  /*0320*/  IADD3 R2, PT, PT, R2, 0x1, RZ ;  /* 0x0000000102027810 */ /* 0x000fe20007ffe0ff */
[----:B------:R-:W-:-:S03]  /*0330*/  IMAD.MOV.U32 R7, RZ, RZ, -0x1 ;  /* 0xffffffffff077424 */ /* 0x000fc600078e00ff */
[----:B------:R-:W-:-:S04]  /*0340*/  LOP3.LUT R2, R2, 0x3, RZ, 0xc0, !PT ;  /* 0x0000000302027812 */ /* 0x000fc800078ec0ff */
[----:B------:R-:W-:-:S07]  /*0350*/  IADD3 R6, PT, PT, -R2, RZ, RZ ;  /* 0x000000ff02067210 */ /* 0x000fce0007ffe1ff */
.L_x_136:
[----:B0-----:R-:W-:Y:S01]  /*0360*/  IMAD.WIDE R2, R13, 0x4, R4 ;  /* 0x000000040d027825 */ /* 0x001fe200078e0204 */
[----:B------:R-:W-:-:S03]  /*0370*/  IADD3 R13, PT, PT, R0, R13, RZ ;  /* 0x0000000d000d7210 */ /* 0x000fc60007ffe0ff */
[----:B------:R-:W-:Y:S01]  /*0380*/  VIADD R6, R6, 0x1 ;  /* 0x0000000106067836 */ /* 0x000fe20000000000 */
[----:B------:R1:W-:Y:S04]  /*0390*/  STG.E desc[UR4][R2.64], R7 ;  /* 0x0000000702007986 */ /* 0x0003e8000c101904 */
[----:B------:R-:W-:-:S13]  /*03a0*/  ISETP.NE.AND P0, PT, R6, RZ, PT ;  /* 0x000000ff0600720c */ /* 0x000fda0003f05270 */
[----:B-1----:R-:W-:Y:S05]  /*03b0*/  @P0 BRA `(.L_x_136) ;  /* 0xfffffffc00e80947 */ /* 0x002fea000383ffff */
.L_x_135:
[----:B------:R-:W-:Y:S05]  /*03c0*/  BSYNC.RECONVERGENT B0 ;  /* 0x0000000000007941 */ /* 0x000fea0003800200 */
.L_x_134:
[----:B------:R-:W-:Y:S05]  /*03d0*/  @!P1 EXIT ;  /* 0x000000000000994d */ /* 0x000fea0003800000 */
[----:B------:R-:W0:Y:S01]  /*03e0*/  LDC.64 R8, c[0x0][0x380] ;  /* 0x0000e000ff087b82 */ /* 0x000e220000000a00 */
[----:B------:R-:W-:-:S07]  /*03f0*/  IMAD.MOV.U32 R15, RZ, RZ, -0x1 ;  /* 0xffffffffff0f7424 */ /* 0x000fce00078e00ff */
.L_x_137:
[----:B01----:R-:W-:Y:S01]  /*0400*/  IMAD.WIDE R10, R13, 0x4, R8 ;  /* 0x000000040d0a7825 */ /* 0x003fe200078e0208 */
[----:B------:R-:W-:-:S04]  /*0410*/  LEA R13, R0, R13, 0x2 ;  /* 0x0000000d000d7211 */ /* 0x000fc800078e10ff */
[----:B------:R1:W-:Y:S01]  /*0420*/  STG.E desc[UR4][R10.64], R15 ;  /* 0x0000000f0a007986 */ /* 0x0003e2000c101904 */
[----:B------:R-:W-:Y:S01]  /*0430*/  IMAD.WIDE R2, R0, 0x4, R10 ;  /* 0x0000000400027825 */ /* 0x000fe200078e020a */
[----:B------:R-:W-:-:S04]  /*0440*/  ISETP.GE.AND P0, PT, R13, UR6, PT ;  /* 0x000000060d007c0c */ /* 0x000fc8000bf06270 */
[----:B------:R1:W-:Y:S01]  /*0450*/  STG.E desc[UR4][R2.64], R15 ;  /* 0x0000000f02007986 */ /* 0x0003e2000c101904 */
[----:B------:R-:W-:-:S05]  /*0460*/  IMAD.WIDE R4, R0, 0x4, R2 ;  /* 0x0000000400047825 */ /* 0x000fca00078e0202 */
[----:B------:R1:W-:Y:S01]  /*0470*/  STG.E desc[UR4][R4.64], R15 ;  /* 0x0000000f04007986 */ /* 0x0003e2000c101904 */
[----:B------:R-:W-:-:S05]  /*0480*/  IMAD.WIDE R6, R0, 0x4, R4 ;  /* 0x0000000400067825 */ /* 0x000fca00078e0204 */
[----:B------:R1:W-:Y:S01]  /*0490*/  STG.E desc[UR4][R6.64], R15 ;  /* 0x0000000f06007986 */ /* 0x0003e2000c101904 */
[----:B------:R-:W-:Y:S05]  /*04a0*/  @!P0 BRA `(.L_x_137) ;  /* 0xfffffffc00d48947 */ /* 0x000fea000383ffff */
[----:B------:R-:W-:Y:S05]  /*04b0*/  EXIT ;  /* 0x000000000000794d */ /* 0x000fea0003800000 */
.L_x_138:
        /* <DEDUP_REMOVED lines=12> */
.L_x_163:


//--------------------- .text._ZN7cugraph6detail17BoundingBoxKernelEPiS1_S1_PfS2_S2_S2_S2_S2_iiiPjS2_ --------------------------
	.section	.text._ZN7cugraph6detail17BoundingBoxKernelEPiS1_S1_PfS2_S2_S2_S2_S2_iiiPjS2_,"ax",@progbits
	.align	128
        .global         _ZN7cugraph6detail17BoundingBoxKernelEPiS1_S1_PfS2_S2_S2_S2_S2_iiiPjS2_
        .type           _ZN7cugraph6detail17BoundingBoxKernelEPiS1_S1_PfS2_S2_S2_S2_S2_iiiPjS2_,@function
        .size           _ZN7cugraph6detail17BoundingBoxKernelEPiS1_S1_PfS2_S2_S2_S2_S2_iiiPjS2_,(.L_x_164 - _ZN7cugraph6detail17BoundingBoxKernelEPiS1_S1_PfS2_S2_S2_S2_S2_iiiPjS2_)
        .other          _ZN7cugraph6detail17BoundingBoxKernelEPiS1_S1_PfS2_S2_S2_S2_S2_iiiPjS2_,@"STO_CUDA_ENTRY STV_DEFAULT"
_ZN7cugraph6detail17BoundingBoxKernelEPiS1_S1_PfS2_S2_S2_S2_S2_iiiPjS2_:
.text._ZN7cugraph6detail17BoundingBoxKernelEPiS1_S1_PfS2_S2_S2_S2_S2_iiiPjS2_:
[----:B------:R-:W-:Y:S08]  /*0000*/  LDC R1, c[0x0][0x37c] ;  /* 0x0000df00ff017b82 */ /* 0x000ff00000000800 */
[----:B------:R-:W0:Y:S01]  /*0010*/  LDC.64 R2, c[0x0][0x398] ;  /* 0x0000e600ff027b82 */ /* 0x000e220000000a00 */
[----:B------:R-:W0:Y:S07]  /*0020*/  LDCU.64 UR16, c[0x0][0x358] ;  /* 0x00006b00ff1077ac */ /* 0x000e2e0008000a00 */
[----:B------:R-:W1:Y:S01]  /*0030*/  LDC.64 R26, c[0x0][0x3a0] ;  /* 0x0000e800ff1a7b82 */ /* 0x000e620000000a00 */
[----:B------:R-:W2:Y:S01]  /*0040*/  S2R R11, SR_CTAID.X ;  /* 0x00000000000b7919 */ /* 0x000ea20000002500 */
[----:B------:R-:W3:Y:S01]  /*0050*/  LDCU UR4, c[0x0][0x3d0] ;  /* 0x00007a00ff0477ac */ /* 0x000ee20008000800 */
[----:B0-----:R-:W4:Y:S04]  /*0060*/  LDG.E R20, desc[UR16][R2.64] ;  /* 0x0000001002147981 */ /* 0x001f28000c1e1900 */
[----:B-1----:R-:W5:Y:S01]  /*0070*/  LDG.E R26, desc[UR16][R26.64] ;  /* 0x000000101a1a7981 */ /* 0x002f62000c1e1900 */
[----:B------:R-:W0:Y:S01]  /*0080*/  LDC R0, c[0x0][0x370] ;  /* 0x0000dc00ff007b82 */ /* 0x000e220000000800 */
[----:B------:R-:W-:Y:S01]  /*0090*/  BSSY.RECONVERGENT B0, `(.L_x_139) ;  /* 0x0000077000007945 */ /* 0x000fe20003800200 */
[----:B------:R-:W1:Y:S01]  /*00a0*/  S2R R10, SR_TID.X ;  /* 0x00000000000a7919 */ /* 0x000e620000002100 */
[----:B--2---:R-:W-:-:S05]  /*00b0*/  IMAD.SHL.U32 R5, R11, 0x200, RZ ;  /* 0x000002000b057824 */ /* 0x004fca00078e00ff */
[----:B-1----:R-:W-:-:S04]  /*00c0*/  LOP3.LUT R16, R5, R10, RZ, 0xfc, !PT ;  /* 0x0000000a05107212 */ /* 0x002fc800078efcff */
[----:B---3--:R-:W-:Y:S01]  /*00d0*/  ISETP.GE.AND P0, PT, R16, UR4, PT ;  /* 0x0000000410007c0c */ /* 0x008fe2000bf06270 */
[----:B----4-:R-:W-:Y:S02]  /*00e0*/  IMAD.MOV.U32 R31, RZ, RZ, R20 ;  /* 0x000000ffff1f7224 */ /* 0x010fe400078e0014 */
[----:B-----5:R-:W-:-:S10]  /*00f0*/  IMAD.MOV.U32 R21, RZ, RZ, R26 ;  /* 0x000000ffff157224 */ /* 0x020fd400078e001a */
[----:B0-----:R-:W-:Y:S05]  /*0100*/  @P0 BRA `(.L_x_140) ;  /* 0x0000000400bc0947 */ /* 0x001fea0003800000 */
[----:B------:R-:W-:Y:S01]  /*0110*/  IMAD.SHL.U32 R17, R0, 0x200, RZ ;  /* 0x0000020000117824 */ /* 0x000fe200078e00ff */
[----:B------:R-:W-:Y:S01]  /*0120*/  BSSY.RECONVERGENT B1, `(.L_x_141) ;  /* 0x0000038000017945 */ /* 0x000fe20003800200 */
[----:B------:R-:W-:Y:S02]  /*0130*/  IMAD.MOV.U32 R21, RZ, RZ, R26 ;  /* 0x000000ffff157224 */ /* 0x000fe400078e001a */
[----:B------:R-:W0:Y:S01]  /*0140*/  I2F.U32.RP R7, R17 ;  /* 0x0000001100077306 */ /* 0x000e220000209000 */
[C---:B------:R-:W-:Y:S01]  /*0150*/  IMAD.IADD R4, R17.reuse, 0x1, R16 ;  /* 0x0000000111047824 */ /* 0x040fe200078e0210 */
[----:B------:R-:W-:Y:S01]  /*0160*/  ISETP.NE.U32.AND P2, PT, R17, RZ, PT ;  /* 0x000000ff1100720c */ /* 0x000fe20003f45070 */
[----:B------:R-:W-:Y:S02]  /*0170*/  IMAD.MOV R9, RZ, RZ, -R17 ;  /* 0x000000ffff097224 */ /* 0x000fe400078e0a11 */
[----:B------:R-:W-:Y:S01]  /*0180*/  IMAD.MOV.U32 R31, RZ, RZ, R20 ;  /* 0x000000ffff1f7224 */ /* 0x000fe200078e0014 */
[----:B------:R-:W-:-:S02]  /*0190*/  ISETP.GE.AND P0, PT, R4, UR4, PT ;  /* 0x0000000404007c0c */ /* 0x000fc4000bf06270 */
[----:B------:R-:W-:Y:S02]  /*01a0*/  VIMNMX R5, PT, PT, R4, UR4, !PT ;  /* 0x0000000404057c48 */ /* 0x000fe4000ffe0100 */
[----:B------:R-:W-:-:S04]  /*01b0*/  SEL R6, RZ, 0x1, P0 ;  /* 0x00000001ff067807 */ /* 0x000fc80000000000 */
[----:B------:R-:W-:Y:S01]  /*01c0*/  IADD3 R4, PT, PT, R5, -R4, -R6 ;  /* 0x8000000405047210 */ /* 0x000fe20007ffe806 */
[----:B0-----:R-:W0:Y:S02]  /*01d0*/  MUFU.RCP R7, R7 ;  /* 0x0000000700077308 */ /* 0x001e240000001000 */
[----:B0-----:R-:W-:-:S06]  /*01e0*/  VIADD R2, R7, 0xffffffe ;  /* 0x0ffffffe07027836 */ /* 0x001fcc0000000000 */
[----:B------:R0:W1:Y:S02]  /*01f0*/  F2I.FTZ.U32.TRUNC.NTZ R3, R2 ;  /* 0x0000000200037305 */ /* 0x000064000021f000 */
[----:B0-----:R-:W-:Y:S02]  /*0200*/  IMAD.MOV.U32 R2, RZ, RZ, RZ ;  /* 0x000000ffff027224 */ /* 0x001fe400078e00ff */
[----:B-1----:R-:W-:-:S04]  /*0210*/  IMAD R9, R9, R3, RZ ;  /* 0x0000000309097224 */ /* 0x002fc800078e02ff */
[----:B------:R-:W-:-:S06]  /*0220*/  IMAD.HI.U32 R3, R3, R9, R2 ;  /* 0x0000000903037227 */ /* 0x000fcc00078e0002 */
[----:B------:R-:W-:-:S04]  /*0230*/  IMAD.HI.U32 R7, R3, R4, RZ ;  /* 0x0000000403077227 */ /* 0x000fc800078e00ff */
[----:B------:R-:W-:-:S04]  /*0240*/  IMAD.MOV R2, RZ, RZ, -R7 ;  /* 0x000000ffff027224 */ /* 0x000fc800078e0a07 */
[----:B------:R-:W-:Y:S02]  /*0250*/  IMAD R4, R17, R2, R4 ;  /* 0x0000000211047224 */ /* 0x000fe400078e0204 */
[----:B------:R-:W0:Y:S03]  /*0260*/  LDC.64 R2, c[0x0][0x398] ;  /* 0x0000e600ff027b82 */ /* 0x000e260000000a00 */
[----:B------:R-:W-:-:S13]  /*0270*/  ISETP.GE.U32.AND P0, PT, R4, R17, PT ;  /* 0x000000110400720c */ /* 0x000fda0003f06070 */
[----:B------:R-:W-:Y:S02]  /*0280*/  @P0 IMAD.IADD R4, R4, 0x1, -R17 ;  /* 0x0000000104040824 */ /* 0x000fe400078e0a11 */
[----:B------:R-:W-:-:S03]  /*0290*/  @P0 VIADD R7, R7, 0x1 ;  /* 0x0000000107070836 */ /* 0x000fc60000000000 */
[-C--:B------:R-:W-:Y:S02]  /*02a0*/  ISETP.GE.U32.AND P1, PT, R4, R17.reuse, PT ;  /* 0x000000110400720c */ /* 0x080fe40003f26070 */
[----:B------:R-:W1:Y:S11]  /*02b0*/  LDC.64 R4, c[0x0][0x3a0] ;  /* 0x0000e800ff047b82 */ /* 0x000e760000000a00 */
[----:B------:R-:W-:Y:S01]  /*02c0*/  @P1 VIADD R7, R7, 0x1 ;  /* 0x0000000107071836 */ /* 0x000fe20000000000 */
[----:B------:R-:W-:-:S05]  /*02d0*/  @!P2 LOP3.LUT R7, RZ, R17, RZ, 0x33, !PT ;  /* 0x00000011ff07a212 */ /* 0x000fca00078e33ff */
[----:B------:R-:W-:-:S05]  /*02e0*/  IMAD.IADD R12, R6, 0x1, R7 ;  /* 0x00000001060c7824 */ /* 0x000fca00078e0207 */
[C---:B------:R-:W-:Y:S02]  /*02f0*/  LOP3.LUT R6, R12.reuse, 0x3, RZ, 0xc0, !PT ;  /* 0x000000030c067812 */ /* 0x040fe400078ec0ff */
[----:B------:R-:W-:Y:S02]  /*0300*/  ISETP.GE.U32.AND P0, PT, R12, 0x3, PT ;  /* 0x000000030c00780c */ /* 0x000fe40003f06070 */
[----:B------:R-:W-:-:S13]  /*0310*/  ISETP.NE.AND P1, PT, R6, 0x3, PT ;  /* 0x000000030600780c */ /* 0x000fda0003f25270 */
[----:B0-----:R-:W-:Y:S05]  /*0320*/  @!P1 BRA `(.L_x_142) ;  /* 0x00000000005c9947 */ /* 0x001fea0003800000 */
[----:B------:R-:W0:Y:S01]  /*0330*/  LDC.64 R6, c[0x0][0x3a0] ;  /* 0x0000e800ff067b82 */ /* 0x000e220000000a00 */
[----:B------:R-:W-:Y:S02]  /*0340*/  VIADD R12, R12, 0x1 ;  /* 0x000000010c0c7836 */ /* 0x000fe40000000000 */
[----:B------:R-:W-:Y:S02]  /*0350*/  IMAD.MOV.U32 R21, RZ, RZ, R26 ;  /* 0x000000ffff157224 */ /* 0x000fe400078e001a */
[----:B------:R-:W-:Y:S01]  /*0360*/  IMAD.MOV.U32 R31, RZ, RZ, R20 ;  /* 0x000000ffff1f7224 */ /* 0x000fe200078e0014 */
[----:B------:R-:W-:Y:S02]  /*0370*/  LOP3.LUT R12, R12, 0x3, RZ, 0xc0, !PT ;  /* 0x000000030c0c7812 */ /* 0x000fe400078ec0ff */
[----:B------:R-:W2:Y:S03]  /*0380*/  LDC.64 R8, c[0x0][0x398] ;  /* 0x0000e600ff087b82 */ /* 0x000ea60000000a00 */
[----:B------:R-:W-:-:S07]  /*0390*/  IMAD.MOV R18, RZ, RZ, -R12 ;  /* 0x000000ffff127224 */ /* 0x000fce00078e0a0c */
.L_x_143:
[----:B0-----:R-:W-:-:S04]  /*03a0*/  IMAD.WIDE R12, R16, 0x4, R6 ;  /* 0x00000004100c7825 */ /* 0x001fc800078e0206 */
[----:B--2---:R-:W-:Y:S02]  /*03b0*/  IMAD.WIDE R14, R16, 0x4, R8 ;  /* 0x00000004100e7825 */ /* 0x004fe400078e0208 */
[----:B------:R-:W2:Y:S04]  /*03c0*/  LDG.E R12, desc[UR16][R12.64] ;  /* 0x000000100c0c7981 */ /* 0x000ea8000c1e1900 */
[----:B------:R-:W3:Y:S01]  /*03d0*/  LDG.E R14, desc[UR16][R14.64] ;  /* 0x000000100e0e7981 */ /* 0x000ee2000c1e1900 */
[----:B------:R-:W-:Y:S02]  /*03e0*/  VIADD R18, R18, 0x1 ;  /* 0x0000000112127836 */ /* 0x000fe40000000000 */
[----:B------:R-:W-:-:S03]  /*03f0*/  IMAD.IADD R16, R17, 0x1, R16 ;  /* 0x0000000111107824 */ /* 0x000fc600078e0210 */
[----:B------:R-:W-:Y:S02]  /*0400*/  ISETP.NE.AND P5, PT, R18, RZ, PT ;  /* 0x000000ff1200720c */ /* 0x000fe40003fa5270 */
[C---:B--2---:R-:W-:Y:S02]  /*0410*/  FSETP.GEU.AND P4, PT, R12.reuse, R21, PT ;  /* 0x000000150c00720b */ /* 0x044fe40003f8e000 */
[----:B------:R-:W-:Y:S02]  /*0420*/  FSETP.GT.AND P2, PT, R12, R26, PT ;  /* 0x0000001a0c00720b */ /* 0x000fe40003f44000 */
[C---:B---3--:R-:W-:Y:S02]  /*0430*/  FSETP.GEU.AND P3, PT, R14.reuse, R31, PT ;  /* 0x0000001f0e00720b */ /* 0x048fe40003f6e000 */
[----:B------:R-:W-:Y:S02]  /*0440*/  FSETP.GT.AND P1, PT, R14, R20, PT ;  /* 0x000000140e00720b */ /* 0x000fe40003f24000 */
[----:B------:R-:W-:-:S02]  /*0450*/  FSEL R21, R12, R21, !P4 ;  /* 0x000000150c157208 */ /* 0x000fc40006000000 */
[----:B------:R-:W-:-:S03]  /*0460*/  FSEL R31, R14, R31, !P3 ;  /* 0x0000001f0e1f7208 */ /* 0x000fc60005800000 */
[----:B------:R-:W-:-:S04]  /*0470*/  @P4 FSEL R26, R12, R26, P2 ;  /* 0x0000001a0c1a4208 */ /* 0x000fc80001000000 */
[----:B------:R-:W-:Y:S01]  /*0480*/  @P3 FSEL R20, R14, R20, P1 ;  /* 0x000000140e143208 */ /* 0x000fe20000800000 */
[----:B------:R-:W-:Y:S06]  /*0490*/  @P5 BRA `(.L_x_143) ;  /* 0xfffffffc00c05947 */ /* 0x000fec000383ffff */
.L_x_142:
[----:B------:R-:W-:Y:S05]  /*04a0*/  BSYNC.RECONVERGENT B1 ;  /* 0x0000000000017941 */ /* 0x000fea0003800200 */
.L_x_141:
[----:B------:R-:W-:Y:S05]  /*04b0*/  @!P0 BRA `(.L_x_140) ;  /* 0x0000000000d08947 */ /* 0x000fea0003800000 */
.L_x_144:
[----:B------:R-:W-:-:S04]  /*04c0*/  IMAD.WIDE R14, R16, 0x4, R2 ;  /* 0x00000004100e7825 */ /* 0x000fc800078e0202 */
[----:B-1----:R-:W-:Y:S01]  /*04d0*/  IMAD.WIDE R34, R16, 0x4, R4 ;  /* 0x0000000410227825 */ /* 0x002fe200078e0204 */
[----:B------:R0:W2:Y:S03]  /*04e0*/  LDG.E R24, desc[UR16][R14.64] ;  /* 0x000000100e187981 */ /* 0x0000a6000c1e1900 */
[C---:B------:R-:W-:Y:S01]  /*04f0*/  IMAD.WIDE R28, R17.reuse, 0x4, R14 ;  /* 0x00000004111c7825 */ /* 0x040fe200078e020e */
[----:B------:R-:W3:Y:S03]  /*0500*/  LDG.E R22, desc[UR16][R34.64] ;  /* 0x0000001022167981 */ /* 0x000ee6000c1e1900 */
[C---:B------:R-:W-:Y:S01]  /*0510*/  IMAD.WIDE R32, R17.reuse, 0x4, R34 ;  /* 0x0000000411207825 */ /* 0x040fe200078e0222 */
[----:B------:R1:W4:Y:S03]  /*0520*/  LDG.E R19, desc[UR16][R28.64] ;  /* 0x000000101c137981 */ /* 0x000326000c1e1900 */
[C---:B------:R-:W-:Y:S01]  /*0530*/  IMAD.WIDE R12, R17.reuse, 0x4, R28 ;  /* 0x00000004110c7825 */ /* 0x040fe200078e021c */
[----:B------:R-:W5:Y:S03]  /*0540*/  LDG.E R18, desc[UR16][R32.64] ;  /* 0x0000001020127981 */ /* 0x000f66000c1e1900 */
[C---:B------:R-:W-:Y:S01]  /*0550*/  IMAD.WIDE R6, R17.reuse, 0x4, R32 ;  /* 0x0000000411067825 */ /* 0x040fe200078e0220 */
[----:B------:R-:W5:Y:S04]  /*0560*/  LDG.E R23, desc[UR16][R12.64] ;  /* 0x000000100c177981 */ /* 0x000f68000c1e1900 */
[----:B------:R5:W5:Y:S01]  /*0570*/  LDG.E R25, desc[UR16][R6.64] ;  /* 0x0000001006197981 */ /* 0x000b62000c1e1900 */
[----:B------:R-:W-:-:S04]  /*0580*/  IMAD.WIDE R8, R17, 0x4, R12 ;  /* 0x0000000411087825 */ /* 0x000fc800078e020c */
[C---:B0-----:R-:W-:Y:S02]  /*0590*/  IMAD.WIDE R14, R17.reuse, 0x4, R6 ;  /* 0x00000004110e7825 */ /* 0x041fe400078e0206 */
[----:B------:R-:W5:Y:S04]  /*05a0*/  LDG.E R9, desc[UR16][R8.64] ;  /* 0x0000001008097981 */ /* 0x000f68000c1e1900 */
[----:B------:R-:W5:Y:S01]  /*05b0*/  LDG.E R15, desc[UR16][R14.64] ;  /* 0x000000100e0f7981 */ /* 0x000f62000c1e1900 */
[----:B------:R-:W-:-:S04]  /*05c0*/  IADD3 R16, PT, PT, R17, R16, R17 ;  /* 0x0000001011107210 */ /* 0x000fc80007ffe011 */
[----:B------:R-:W-:Y:S02]  /*05d0*/  IADD3 R16, PT, PT, R17, R16, R17 ;  /* 0x0000001011107210 */ /* 0x000fe40007ffe011 */
[CC--:B--2---:R-:W-:Y:S02]  /*05e0*/  FSETP.GEU.AND P4, PT, R24.reuse, R31.reuse, PT ;  /* 0x0000001f1800720b */ /* 0x0c4fe40003f8e000 */
[C---:B------:R-:W-:Y:S02]  /*05f0*/  FSETP.GT.AND P2, PT, R24.reuse, R20, PT ;  /* 0x000000141800720b */ /* 0x040fe40003f44000 */
[----:B-1----:R-:W-:Y:S02]  /*0600*/  FSEL R28, R24, R31, !P4 ;  /* 0x0000001f181c7208 */ /* 0x002fe40006000000 */
[----:B---3--:R-:W-:Y:S02]  /*0610*/  FSETP.GEU.AND P5, PT, R22, R21, PT ;  /* 0x000000151600720b */ /* 0x008fe40003fae000 */
[----:B----4-:R-:W-:-:S02]  /*0620*/  FSETP.GEU.AND P1, PT, R19, R28, PT ;  /* 0x0000001c1300720b */ /* 0x010fc40003f2e000 */
[----:B------:R-:W-:Y:S02]  /*0630*/  FSEL R21, R22, R21, !P5 ;  /* 0x0000001516157208 */ /* 0x000fe40006800000 */
[----:B------:R-:W-:Y:S02]  /*0640*/  FSEL R28, R19, R28, !P1 ;  /* 0x0000001c131c7208 */ /* 0x000fe40004800000 */
[----:B------:R-:W-:Y:S02]  /*0650*/  @P4 FSEL R20, R24, R20, P2 ;  /* 0x0000001418144208 */ /* 0x000fe40001000000 */
[----:B-----5:R-:W-:Y:S02]  /*0660*/  FSETP.GEU.AND P0, PT, R18, R21, PT ;  /* 0x000000151200720b */ /* 0x020fe40003f0e000 */
[----:B------:R-:W-:Y:S02]  /*0670*/  FSETP.GEU.AND P2, PT, R23, R28, PT ;  /* 0x0000001c1700720b */ /* 0x000fe40003f4e000 */
[----:B------:R-:W-:-:S02]  /*0680*/  FSETP.GT.AND P3, PT, R22, R26, PT ;  /* 0x0000001a1600720b */ /* 0x000fc40003f64000 */
[C---:B------:R-:W-:Y:S02]  /*0690*/  FSETP.GT.AND P4, PT, R19.reuse, R20, PT ;  /* 0x000000141300720b */ /* 0x040fe40003f84000 */
[----:B------:R-:W-:Y:S02]  /*06a0*/  FSEL R6, R18, R21, !P0 ;  /* 0x0000001512067208 */ /* 0x000fe40004000000 */
[----:B------:R-:W-:Y:S02]  /*06b0*/  @P5 FSEL R26, R22, R26, P3 ;  /* 0x0000001a161a5208 */ /* 0x000fe40001800000 */
[----:B------:R-:W-:Y:S02]  /*06c0*/  @P1 FSEL R20, R19, R20, P4 ;  /* 0x0000001413141208 */ /* 0x000fe40002000000 */
[----:B------:R-:W-:Y:S02]  /*06d0*/  FSETP.GEU.AND P3, PT, R25, R6, PT ;  /* 0x000000061900720b */ /* 0x000fe40003f6e000 */
[----:B------:R-:W-:-:S02]  /*06e0*/  FSETP.GT.AND P5, PT, R18, R26, PT ;  /* 0x0000001a1200720b */ /* 0x000fc40003fa4000 */
[C---:B------:R-:W-:Y:S02]  /*06f0*/  FSETP.GT.AND P4, PT, R23.reuse, R20, PT ;  /* 0x000000141700720b */ /* 0x040fe40003f84000 */
[----:B------:R-:W-:Y:S02]  /*0700*/  FSEL R28, R23, R28, !P2 ;  /* 0x0000001c171c7208 */ /* 0x000fe40005000000 */
[----:B------:R-:W-:Y:S02]  /*0710*/  FSEL R6, R25, R6, !P3 ;  /* 0x0000000619067208 */ /* 0x000fe40005800000 */
[----:B------:R-:W-:Y:S02]  /*0720*/  @P0 FSEL R26, R18, R26, P5 ;  /* 0x0000001a121a0208 */ /* 0x000fe40002800000 */
[----:B------:R-:W-:Y:S02]  /*0730*/  @P2 FSEL R20, R23, R20, P4 ;  /* 0x0000001417142208 */ /* 0x000fe40002000000 */
[----:B------:R-:W-:-:S02]  /*0740*/  ISETP.GE.AND P4, PT, R16, UR4, PT ;  /* 0x0000000410007c0c */ /* 0x000fc4000bf86270 */
[----:B------:R-:W-:Y:S02]  /*0750*/  FSETP.GEU.AND P1, PT, R9, R28, PT ;  /* 0x0000001c0900720b */ /* 0x000fe40003f2e000 */
[----:B------:R-:W-:Y:S02]  /*0760*/  FSETP.GEU.AND P0, PT, R15, R6, PT ;  /* 0x000000060f00720b */ /* 0x000fe40003f0e000 */
[----:B------:R-:W-:Y:S02]  /*0770*/  FSETP.GT.AND P5, PT, R25, R26, PT ;  /* 0x0000001a1900720b */ /* 0x000fe40003fa4000 */
[----:B------:R-:W-:Y:S02]  /*0780*/  FSETP.GT.AND P2, PT, R9, R20, PT ;  /* 0x000000140900720b */ /* 0x000fe40003f44000 */
[----:B------:R-:W-:Y:S02]  /*0790*/  @P3 FSEL R26, R25, R26, P5 ;  /* 0x0000001a191a3208 */ /* 0x000fe40002800000 */
[----:B------:R-:W-:-:S02]  /*07a0*/  FSEL R31, R9, R28, !P1 ;  /* 0x0000001c091f7208 */ /* 0x000fc40004800000 */
[----:B------:R-:W-:Y:S02]  /*07b0*/  FSETP.GT.AND P3, PT, R15, R26, PT ;  /* 0x0000001a0f00720b */ /* 0x000fe40003f64000 */
[----:B------:R-:W-:Y:S02]  /*07c0*/  @P1 FSEL R20, R9, R20, P2 ;  /* 0x0000001409141208 */ /* 0x000fe40001000000 */
[C---:B------:R-:W-:Y:S02]  /*07d0*/  @P0 FSEL R26, R15.reuse, R26, P3 ;  /* 0x0000001a0f1a0208 */ /* 0x040fe40001800000 */
[----:B------:R-:W-:Y:S01]  /*07e0*/  FSEL R21, R15, R6, !P0 ;  /* 0x000000060f157208 */ /* 0x000fe20004000000 */
[----:B------:R-:W-:Y:S06]  /*07f0*/  @!P4 BRA `(.L_x_144) ;  /* 0xfffffffc0030c947 */ /* 0x000fec000383ffff */
.L_x_140:
[----:B------:R-:W-:Y:S05]  /*0800*/  BSYNC.RECONVERGENT B0 ;  /* 0x0000000000007941 */ /* 0x000fea0003800200 */
.L_x_139:
[----:B------:R-:W0:Y:S01]  /*0810*/  S2UR UR7, SR_CgaCtaId ;  /* 0x00000000000779c3 */ /* 0x000e220000008800 */
[----:B------:R-:W-:Y:S01]  /*0820*/  UMOV UR4, 0x400 ;  /* 0x0000040000047882 */ /* 0x000fe20000000000 */
[C---:B------:R-:W-:Y:S01]  /*0830*/  ISETP.GT.U32.AND P0, PT, R10.reuse, 0xff, PT ;  /* 0x000000ff0a00780c */ /* 0x040fe20003f04070 */
[----:B------:R-:W-:Y:S01]  /*0840*/  UIADD3 UR5, UPT, UPT, UR4, 0x800, URZ ;  /* 0x0000080004057890 */ /* 0x000fe2000fffe0ff */
[----:B------:R-:W-:Y:S01]  /*0850*/  ISETP.NE.AND P1, PT, R10, RZ, PT ;  /* 0x000000ff0a00720c */ /* 0x000fe20003f25270 */
[----:B------:R-:W-:Y:S02]  /*0860*/  UIADD3 UR6, UPT, UPT, UR4, 0x1000, URZ ;  /* 0x0000100004067890 */ /* 0x000fe4000fffe0ff */
[----:B0-----:R-:W-:Y:S02]  /*0870*/  ULEA UR8, UR7, UR4, 0x18 ;  /* 0x0000000407087291 */ /* 0x001fe4000f8ec0ff */
[----:B------:R-:W-:Y:S02]  /*0880*/  UIADD3 UR4, UPT, UPT, UR4, 0x1800, URZ ;  /* 0x0000180004047890 */ /* 0x000fe4000fffe0ff */
[----:B------:R-:W-:-:S02]  /*0890*/  ULEA UR5, UR7, UR5, 0x18 ;  /* 0x0000000507057291 */ /* 0x000fc4000f8ec0ff */
[----:B------:R-:W-:Y:S01]  /*08a0*/  ULEA UR6, UR7, UR6, 0x18 ;  /* 0x0000000607067291 */ /* 0x000fe2000f8ec0ff */
[C---:B------:R-:W-:Y:S01]  /*08b0*/  LEA R2, R10.reuse, UR8, 0x2 ;  /* 0x000000080a027c11 */ /* 0x040fe2000f8e10ff */
[----:B------:R-:W-:Y:S02]  /*08c0*/  ULEA UR4, UR7, UR4, 0x18 ;  /* 0x0000000407047291 */ /* 0x000fe4000f8ec0ff */
[C---:B------:R-:W-:Y:S02]  /*08d0*/  LEA R3, R10.reuse, UR5, 0x2 ;  /* 0x000000050a037c11 */ /* 0x040fe4000f8e10ff */
[C---:B-1----:R-:W-:Y:S01]  /*08e0*/  LEA R4, R10.reuse, UR6, 0x2 ;  /* 0x000000060a047c11 */ /* 0x042fe2000f8e10ff */
[----:B------:R0:W-:Y:S01]  /*08f0*/  STS [R2], R31 ;  /* 0x0000001f02007388 */ /* 0x0001e20000000800 */
[----:B------:R-:W-:-:S03]  /*0900*/  LEA R5, R10, UR4, 0x2 ;  /* 0x000000040a057c11 */ /* 0x000fc6000f8e10ff */
[----:B------:R0:W-:Y:S04]  /*0910*/  STS [R3], R20 ;  /* 0x0000001403007388 */ /* 0x0001e80000000800 */
[----:B------:R0:W-:Y:S04]  /*0920*/  STS [R4], R21 ;  /* 0x0000001504007388 */ /* 0x0001e80000000800 */
[----:B------:R0:W-:Y:S01]  /*0930*/  STS [R5], R26 ;  /* 0x0000001a05007388 */ /* 0x0001e20000000800 */
[----:B------:R-:W-:Y:S05]  /*0940*/  @P0 BRA `(.L_x_145) ;  /* 0x0000000000580947 */ /* 0x000fea0003800000 */
[----:B------:R-:W-:-:S07]  /*0950*/  IMAD.MOV.U32 R7, RZ, RZ, 0x100 ;  /* 0x00000100ff077424 */ /* 0x000fce00078e00ff */
.L_x_146:
[----:B------:R-:W-:Y:S05]  /*0960*/  WARPSYNC.ALL ;  /* 0x0000000000007948 */ /* 0x000fea0003800000 */
[----:B------:R-:W-:Y:S01]  /*0970*/  BAR.SYNC.DEFER_BLOCKING 0x0 ;  /* 0x0000000000007b1d */ /* 0x000fe20000010000 */
[C---:B------:R-:W-:Y:S02]  /*0980*/  IMAD R6, R7.reuse, 0x4, R2 ;  /* 0x0000000407067824 */ /* 0x040fe400078e0202 */
[----:B------:R-:W-:-:S04]  /*0990*/  IMAD R8, R7, 0x4, R3 ;  /* 0x0000000407087824 */ /* 0x000fc800078e0203 */
[----:B------:R-:W0:Y:S02]  /*09a0*/  LDS R6, [R6] ;  /* 0x0000000006067984 */ /* 0x000e240000000800 */
[----:B0-----:R-:W-:-:S05]  /*09b0*/  FMNMX R31, R6, R31, PT ;  /* 0x0000001f061f7209 */ /* 0x001fca0003800000 */
[----:B------:R-:W-:Y:S04]  /*09c0*/  STS [R2], R31 ;  /* 0x0000001f02007388 */ /* 0x000fe80000000800 */
[----:B------:R-:W0:Y:S02]  /*09d0*/  LDS R9, [R8] ;  /* 0x0000000008097984 */ /* 0x000e240000000800 */
[----:B0-----:R-:W-:Y:S01]  /*09e0*/  FMNMX R20, R9, R20, !PT ;  /* 0x0000001409147209 */ /* 0x001fe20007800000 */
[----:B------:R-:W-:-:S04]  /*09f0*/  IMAD R9, R7, 0x4, R4 ;  /* 0x0000000407097824 */ /* 0x000fc800078e0204 */
[----:B------:R-:W-:Y:S04]  /*0a00*/  STS [R3], R20 ;  /* 0x0000001403007388 */ /* 0x000fe80000000800 */
[----:B------:R-:W0:Y:S02]  /*0a10*/  LDS R12, [R9] ;  /* 0x00000000090c7984 */ /* 0x000e240000000800 */
[----:B0-----:R-:W-:Y:S01]  /*0a20*/  FMNMX R21, R12, R21, PT ;  /* 0x000000150c157209 */ /* 0x001fe20003800000 */
[----:B------:R-:W-:Y:S01]  /*0a30*/  IMAD R12, R7, 0x4, R5 ;  /* 0x00000004070c7824 */ /* 0x000fe200078e0205 */
[----:B------:R-:W-:-:S03]  /*0a40*/  SHF.R.U32.HI R7, RZ, 0x1, R7 ;  /* 0x00000001ff077819 */ /* 0x000fc60000011607 */
[----:B------:R-:W-:Y:S01]  /*0a50*/  STS [R4], R21 ;  /* 0x0000001504007388 */ /* 0x000fe20000000800 */
[----:B------:R-:W-:-:S03]  /*0a60*/  ISETP.GT.U32.AND P0, PT, R7, R10, PT ;  /* 0x0000000a0700720c */ /* 0x000fc60003f04070 */
[----:B------:R-:W0:Y:S02]  /*0a70*/  LDS R13, [R12] ;  /* 0x000000000c0d7984 */ /* 0x000e240000000800 */
[----:B01----:R-:W-:-:S05]  /*0a80*/  FMNMX R26, R13, R26, !PT ;  /* 0x0000001a0d1a7209 */ /* 0x003fca0007800000 */
[----:B------:R1:W-:Y:S03]  /*0a90*/  STS [R5], R26 ;  /* 0x0000001a05007388 */ /* 0x0003e60000000800 */
[----:B------:R-:W-:Y:S05]  /*0aa0*/  @P0 BRA `(.L_x_146) ;  /* 0xfffffffc00ac0947 */ /* 0x000fea000383ffff */
.L_x_145:
[----:B------:R-:W-:Y:S05]  /*0ab0*/  @P1 EXIT ;  /* 0x000000000000194d */ /* 0x000fea0003800000 */
[----:B0-----:R-:W0:Y:S01]  /*0ac0*/  LDC.64 R2, c[0x0][0x3b8] ;  /* 0x0000ee00ff027b82 */ /* 0x001e220000000a00 */
[----:B------:R-:W-:-:S07]  /*0ad0*/  VIADD R23, R0, 0xffffffff ;  /* 0xffffffff00177836 */ /* 0x000fce0000000000 */
[----:B-1----:R-:W1:Y:S08]  /*0ae0*/  LDC.64 R4, c[0x0][0x3a8] ;  /* 0x0000ea00ff047b82 */ /* 0x002e700000000a00 */
[----:B------:R-:W2:Y:S08]  /*0af0*/  LDC.64 R6, c[0x0][0x3c0] ;  /* 0x0000f000ff067b82 */ /* 0x000eb00000000a00 */
[----:B------:R-:W3:Y:S01]  /*0b00*/  LDC.64 R8, c[0x0][0x3b0] ;  /* 0x0000ec00ff087b82 */ /* 0x000ee20000000a00 */
[----:B0-----:R-:W-:-:S05]  /*0b10*/  IMAD.WIDE.U32 R12, R11, 0x4, R2 ;  /* 0x000000040b0c7825 */ /* 0x001fca00078e0002 */
[----:B------:R0:W-:Y:S01]  /*0b20*/  STG.E desc[UR16][R12.64], R31 ;  /* 0x0000001f0c007986 */ /* 0x0001e2000c101910 */
[C---:B-1----:R-:W-:Y:S01]  /*0b30*/  IMAD.WIDE.U32 R14, R11.reuse, 0x4, R4 ;  /* 0x000000040b0e7825 */ /* 0x042fe200078e0004 */
[----:B------:R-:W1:Y:S04]  /*0b40*/  LDC.64 R18, c[0x0][0x3d8] ;  /* 0x0000f600ff127b82 */ /* 0x000e680000000a00 */
[----:B------:R0:W-:Y:S01]  /*0b50*/  STG.E desc[UR16][R14.64], R20 ;  /* 0x000000140e007986 */ /* 0x0001e2000c101910 */
[----:B--2---:R-:W-:-:S05]  /*0b60*/  IMAD.WIDE.U32 R16, R11, 0x4, R6 ;  /* 0x000000040b107825 */ /* 0x004fca00078e0006 */
[----:B------:R0:W-:Y:S01]  /*0b70*/  STG.E desc[UR16][R16.64], R21 ;  /* 0x0000001510007986 */ /* 0x0001e2000c101910 */
[----:B---3--:R-:W-:-:S05]  /*0b80*/  IMAD.WIDE.U32 R10, R11, 0x4, R8 ;  /* 0x000000040b0a7825 */ /* 0x008fca00078e0008 */
[----:B------:R0:W-:Y:S01]  /*0b90*/  STG.E desc[UR16][R10.64], R26 ;  /* 0x0000001a0a007986 */ /* 0x0001e2000c101910 */
[----:B------:R-:W-:Y:S06]  /*0ba0*/  MEMBAR.SC.GPU ;  /* 0x0000000000007992 */ /* 0x000fec0000002000 */
[----:B------:R-:W-:-:S00]  /*0bb0*/  ERRBAR ;  /* 0x00000000000079ab */ /* 0x000fc00000000000 */
[----:B------:R-:W-:Y:S06]  /*0bc0*/  CGAERRBAR ;  /* 0x00000000000075ab */ /* 0x000fec0000000000 */
[----:B------:R-:W-:Y:S04]  /*0bd0*/  CCTL.IVALL ;  /* 0x00000000ff00798f */ /* 0x000fe80002000000 */
[----:B-1----:R-:W2:Y:S02]  /*0be0*/  ATOMG.E.INC.STRONG.GPU PT, R18, desc[UR16][R18.64], R23 ;  /* 0x80000017121279a8 */ /* 0x002ea400099ef110 */
[----:B--2---:R-:W-:-:S13]  /*0bf0*/  ISETP.NE.AND P0, PT, R23, R18, PT ;  /* 0x000000121700720c */ /* 0x004fda0003f05270 */
[----:B0-----:R-:W-:Y:S05]  /*0c00*/  @P0 EXIT ;  /* 0x000000000000094d */ /* 0x001fea0003800000 */
[C---:B------:R-:W-:Y:S01]  /*0c10*/  ISETP.GE.U32.AND P1, PT, R0.reuse, 0x8, PT ;  /* 0x000000080000780c */ /* 0x040fe20003f26070 */
[----:B------:R-:W-:Y:S01]  /*0c20*/  IMAD.MOV.U32 R19, RZ, RZ, RZ ;  /* 0x000000ffff137224 */ /* 0x000fe200078e00ff */
[----:B------:R-:W-:-:S11]  /*0c30*/  LOP3.LUT P0, R32, R0, 0x7, RZ, 0xc0, !PT ;  /* 0x0000000700207812 */ /* 0x000fd6000780c0ff */
[----:B------:R-:W-:Y:S05]  /*0c40*/  @!P1 BRA `(.L_x_147) ;  /* 0x0000000400549947 */ /* 0x000fea0003800000 */
[----:B------:R-:W0:Y:S01]  /*0c50*/  LDCU.128 UR12, c[0x0][0x3b0] ;  /* 0x00007600ff0c77ac */ /* 0x000e220008000c00 */
[C---:B------:R-:W-:Y:S01]  /*0c60*/  LOP3.LUT R18, R0.reuse, 0xfffffff8, RZ, 0xc0, !PT ;  /* 0xfffffff800127812 */ /* 0x040fe200078ec0ff */
[----:B------:R-:W-:Y:S01]  /*0c70*/  BSSY.RECONVERGENT B0, `(.L_x_147) ;  /* 0x0000052000007945 */ /* 0x000fe20003800200 */
[----:B------:R-:W-:Y:S01]  /*0c80*/  LOP3.LUT R19, R0, 0x7ffffff8, RZ, 0xc0, !PT ;  /* 0x7ffffff800137812 */ /* 0x000fe200078ec0ff */
[----:B------:R-:W1:Y:S02]  /*0c90*/  LDCU.64 UR8, c[0x0][0x3a8] ;  /* 0x00007500ff0877ac */ /* 0x000e640008000a00 */
[----:B------:R-:W-:Y:S01]  /*0ca0*/  IMAD.MOV R18, RZ, RZ, -R18 ;  /* 0x000000ffff127224 */ /* 0x000fe200078e0a12 */
[----:B------:R-:W2:Y:S01]  /*0cb0*/  LDCU.64 UR6, c[0x0][0x3c0] ;  /* 0x00007800ff0677ac */ /* 0x000ea20008000a00 */
[----:B0-----:R-:W-:Y:S02]  /*0cc0*/  UIADD3 UR10, UP1, UPT, UR14, 0x10, URZ ;  /* 0x000000100e0a7890 */ /* 0x001fe4000ff3e0ff */
[----:B------:R-:W-:-:S02]  /*0cd0*/  UIADD3 UR4, UP2, UPT, UR12, 0x10, URZ ;  /* 0x000000100c047890 */ /* 0x000fc4000ff5e0ff */
[----:B------:R-:W-:Y:S02]  /*0ce0*/  UIADD3.X UR11, UPT, UPT, URZ, UR15, URZ, UP1, !UPT ;  /* 0x0000000fff0b7290 */ /* 0x000fe40008ffe4ff */
[----:B-1----:R-:W-:Y:S01]  /*0cf0*/  UIADD3 UR8, UP0, UPT, UR8, 0x10, URZ ;  /* 0x0000001008087890 */ /* 0x002fe2000ff1e0ff */
[----:B------:R-:W-:Y:S01]  /*0d00*/  IMAD.U32 R12, RZ, RZ, UR10 ;  /* 0x0000000aff0c7e24 */ /* 0x000fe2000f8e00ff */
[----:B--2---:R-:W-:Y:S01]  /*0d10*/  UIADD3 UR6, UP1, UPT, UR6, 0x10, URZ ;  /* 0x0000001006067890 */ /* 0x004fe2000ff3e0ff */
[----:B------:R-:W-:Y:S01]  /*0d20*/  IMAD.U32 R29, RZ, RZ, UR4 ;  /* 0x00000004ff1d7e24 */ /* 0x000fe2000f8e00ff */
[----:B------:R-:W-:Y:S01]  /*0d30*/  UIADD3.X UR5, UPT, UPT, URZ, UR13, URZ, UP2, !UPT ;  /* 0x0000000dff057290 */ /* 0x000fe200097fe4ff */
[----:B------:R-:W-:Y:S01]  /*0d40*/  IMAD.U32 R13, RZ, RZ, UR11 ;  /* 0x0000000bff0d7e24 */ /* 0x000fe2000f8e00ff */
[----:B------:R-:W-:Y:S01]  /*0d50*/  UIADD3.X UR9, UPT, UPT, URZ, UR9, URZ, UP0, !UPT ;  /* 0x00000009ff097290 */ /* 0x000fe200087fe4ff */
[----:B------:R-:W-:Y:S01]  /*0d60*/  IMAD.U32 R30, RZ, RZ, UR8 ;  /* 0x00000008ff1e7e24 */ /* 0x000fe2000f8e00ff */
[----:B------:R-:W-:Y:S01]  /*0d70*/  UIADD3.X UR7, UPT, UPT, URZ, UR7, URZ, UP1, !UPT ;  /* 0x00000007ff077290 */ /* 0x000fe20008ffe4ff */
[----:B------:R-:W-:-:S02]  /*0d80*/  IMAD.U32 R14, RZ, RZ, UR6 ;  /* 0x00000006ff0e7e24 */ /* 0x000fc4000f8e00ff */
[----:B------:R-:W-:Y:S02]  /*0d90*/  IMAD.U32 R17, RZ, RZ, UR5 ;  /* 0x00000005ff117e24 */ /* 0x000fe4000f8e00ff */
[----:B------:R-:W-:Y:S02]  /*0da0*/  IMAD.U32 R11, RZ, RZ, UR9 ;  /* 0x00000009ff0b7e24 */ /* 0x000fe4000f8e00ff */
[----:B------:R-:W-:-:S07]  /*0db0*/  IMAD.U32 R15, RZ, RZ, UR7 ;  /* 0x00000007ff0f7e24 */ /* 0x000fce000f8e00ff */
.L_x_148:
[----:B------:R-:W2:Y:S04]  /*0dc0*/  LDG.E R22, desc[UR16][R12.64+-0x10] ;  /* 0xfffff0100c167981 */ /* 0x000ea8000c1e1900 */
[----:B------:R-:W2:Y:S01]  /*0dd0*/  LDG.E R16, desc[UR16][R12.64+-0xc] ;  /* 0xfffff4100c107981 */ /* 0x000ea2000c1e1900 */
[----:B------:R-:W-:-:S03]  /*0de0*/  IMAD.MOV.U32 R10, RZ, RZ, R30 ;  /* 0x000000ffff0a7224 */ /* 0x000fc600078e001e */
[----:B------:R-:W3:Y:S04]  /*0df0*/  LDG.E R28, desc[UR16][R14.64+-0x10] ;  /* 0xfffff0100e1c7981 */ /* 0x000ee8000c1e1900 */
[----:B------:R-:W4:Y:S04]  /*0e00*/  LDG.E R33, desc[UR16][R10.64+-0x10] ;  /* 0xfffff0100a217981 */ /* 0x000f28000c1e1900 */
[----:B------:R-:W4:Y:S04]  /*0e10*/  LDG.E R30, desc[UR16][R10.64+-0xc] ;  /* 0xfffff4100a1e7981 */ /* 0x000f28000c1e1900 */
[----:B------:R-:W3:Y:S04]  /*0e20*/  LDG.E R23, desc[UR16][R14.64+-0xc] ;  /* 0xfffff4100e177981 */ /* 0x000ee8000c1e1900 */
[----:B------:R-:W5:Y:S04]  /*0e30*/  LDG.E R27, desc[UR16][R12.64+-0x4] ;  /* 0xfffffc100c1b7981 */ /* 0x000f68000c1e1900 */
[----:B------:R-:W5:Y:S04]  /*0e40*/  LDG.E R24, desc[UR16][R10.64+-0x8] ;  /* 0xfffff8100a187981 */ /* 0x000f68000c1e1900 */
[----:B------:R-:W5:Y:S01]  /*0e50*/  LDG.E R25, desc[UR16][R10.64+-0x4] ;  /* 0xfffffc100a197981 */ /* 0x000f62000c1e1900 */
[----:B--2---:R-:W-:Y:S01]  /*0e60*/  FMNMX3 R22, R31, R22, R16, PT ;  /* 0x000000161f167276 */ /* 0x004fe20003800010 */
[----:B------:R-:W-:-:S02]  /*0e70*/  IMAD.MOV.U32 R16, RZ, RZ, R29 ;  /* 0x000000ffff107224 */ /* 0x000fc400078e001d */
[----:B------:R-:W2:Y:S04]  /*0e80*/  LDG.E R29, desc[UR16][R12.64+-0x8] ;  /* 0xfffff8100c1d7981 */ /* 0x000ea8000c1e1900 */
[----:B------:R-:W2:Y:S04]  /*0e90*/  LDG.E R35, desc[UR16][R16.64+-0x10] ;  /* 0xfffff01010237981 */ /* 0x000ea8000c1e1900 */
[----:B------:R-:W2:Y:S01]  /*0ea0*/  LDG.E R34, desc[UR16][R16.64+-0xc] ;  /* 0xfffff41010227981 */ /* 0x000ea2000c1e1900 */
[----:B----4-:R-:W-:-:S03]  /*0eb0*/  FMNMX3 R20, R20, R33, R30, !PT ;  /* 0x0000002114147276 */ /* 0x010fc6000780001e */
[----:B------:R-:W4:Y:S01]  /*0ec0*/  LDG.E R30, desc[UR16][R14.64+-0x8] ;  /* 0xfffff8100e1e7981 */ /* 0x000f22000c1e1900 */
[----:B---3--:R-:W-:-:S03]  /*0ed0*/  FMNMX3 R23, R21, R28, R23, PT ;  /* 0x0000001c15177276 */ /* 0x008fc60003800017 */
[----:B------:R-:W4:Y:S04]  /*0ee0*/  LDG.E R33, desc[UR16][R14.64+-0x4] ;  /* 0xfffffc100e217981 */ /* 0x000f28000c1e1900 */
[----:B------:R-:W3:Y:S04]  /*0ef0*/  LDG.E R28, desc[UR16][R16.64+-0x8] ;  /* 0xfffff810101c7981 */ /* 0x000ee8000c1e1900 */
[----:B------:R-:W3:Y:S01]  /*0f00*/  LDG.E R31, desc[UR16][R16.64+-0x4] ;  /* 0xfffffc10101f7981 */ /* 0x000ee2000c1e1900 */
[----:B-----5:R-:W-:-:S03]  /*0f10*/  FMNMX3 R20, R20, R24, R25, !PT ;  /* 0x0000001814147276 */ /* 0x020fc60007800019 */
[----:B------:R-:W5:Y:S04]  /*0f20*/  LDG.E R25, desc[UR16][R10.64] ;  /* 0x000000100a197981 */ /* 0x000f68000c1e1900 */
[----:B------:R-:W5:Y:S04]  /*0f30*/  LDG.E R24, desc[UR16][R10.64+0x4] ;  /* 0x000004100a187981 */ /* 0x000f68000c1e1900 */
[----:B------:R-:W5:Y:S01]  /*0f40*/  LDG.E R21, desc[UR16][R14.64] ;  /* 0x000000100e157981 */ /* 0x000f62000c1e1900 */
[----:B--2---:R-:W-:-:S03]  /*0f50*/  FMNMX3 R29, R22, R29, R27, PT ;  /* 0x0000001d161d7276 */ /* 0x004fc6000380001b */
[----:B------:R-:W2:Y:S04]  /*0f60*/  LDG.E R27, desc[UR16][R12.64+0x4] ;  /* 0x000004100c1b7981 */ /* 0x000ea8000c1e1900 */
[----:B------:R-:W2:Y:S01]  /*0f70*/  LDG.E R22, desc[UR16][R14.64+0x4] ;  /* 0x000004100e167981 */ /* 0x000ea2000c1e1900 */
[----:B------:R-:W-:-:S03]  /*0f80*/  FMNMX3 R34, R26, R35, R34, !PT ;  /* 0x000000231a227276 */ /* 0x000fc60007800022 */
[----:B------:R-:W2:Y:S01]  /*0f90*/  LDG.E R26, desc[UR16][R12.64] ;  /* 0x000000100c1a7981 */ /* 0x000ea2000c1e1900 */
[----:B----4-:R-:W-:-:S03]  /*0fa0*/  FMNMX3 R23, R23, R30, R33, PT ;  /* 0x0000001e17177276 */ /* 0x010fc60003800021 */
[----:B------:R-:W4:Y:S04]  /*0fb0*/  LDG.E R30, desc[UR16][R12.64+0xc] ;  /* 0x00000c100c1e7981 */ /* 0x000f28000c1e1900 */
[----:B------:R-:W4:Y:S01]  /*0fc0*/  LDG.E R33, desc[UR16][R16.64] ;  /* 0x0000001010217981 */ /* 0x000f22000c1e1900 */
[----:B---3--:R-:W-:-:S03]  /*0fd0*/  FMNMX3 R28, R34, R28, R31, !PT ;  /* 0x0000001c221c7276 */ /* 0x008fc6000780001f */
[----:B------:R0:W4:Y:S04]  /*0fe0*/  LDG.E R31, desc[UR16][R12.64+0x8] ;  /* 0x000008100c1f7981 */ /* 0x000128000c1e1900 */
[----:B------:R-:W3:Y:S01]  /*0ff0*/  LDG.E R34, desc[UR16][R16.64+0x4] ;  /* 0x0000041010227981 */ /* 0x000ee2000c1e1900 */
[----:B-----5:R-:W-:-:S03]  /*1000*/  FMNMX3 R20, R20, R25, R24, !PT ;  /* 0x0000001914147276 */ /* 0x020fc60007800018 */
[----:B------:R-:W5:Y:S04]  /*1010*/  LDG.E R24, desc[UR16][R14.64+0x8] ;  /* 0x000008100e187981 */ /* 0x000f68000c1e1900 */
[----:B------:R-:W5:Y:S01]  /*1020*/  LDG.E R25, desc[UR16][R14.64+0xc] ;  /* 0x00000c100e197981 */ /* 0x000f62000c1e1900 */
[----:B--2---:R-:W-:-:S03]  /*1030*/  FMNMX3 R21, R23, R21, R22, PT ;  /* 0x0000001517157276 */ /* 0x004fc60003800016 */
[----:B------:R-:W2:Y:S01]  /*1040*/  LDG.E R23, desc[UR16][R10.64+0x8] ;  /* 0x000008100a177981 */ /* 0x000ea2000c1e1900 */
[----:B------:R-:W-:-:S03]  /*1050*/  FMNMX3 R29, R29, R26, R27, PT ;  /* 0x0000001a1d1d7276 */ /* 0x000fc6000380001b */
[----:B------:R1:W2:Y:S04]  /*1060*/  LDG.E R22, desc[UR16][R10.64+0xc] ;  /* 0x00000c100a167981 */ /* 0x0002a8000c1e1900 */
[----:B------:R-:W2:Y:S04]  /*1070*/  LDG.E R26, desc[UR16][R16.64+0x8] ;  /* 0x00000810101a7981 */ /* 0x000ea8000c1e1900 */
[----:B------:R3:W2:Y:S01]  /*1080*/  LDG.E R27, desc[UR16][R16.64+0xc] ;  /* 0x00000c10101b7981 */ /* 0x0006a2000c1e1900 */
[----:B0-----:R-:W-:Y:S01]  /*1090*/  IADD3 R12, P1, PT, R12, 0x20, RZ ;  /* 0x000000200c0c7810 */ /* 0x001fe20007f3e0ff */
[----:B------:R-:W-:-:S04]  /*10a0*/  VIADD R18, R18, 0x8 ;  /* 0x0000000812127836 */ /* 0x000fc80000000000 */
[----:B------:R-:W-:Y:S01]  /*10b0*/  IMAD.X R13, RZ, RZ, R13, P1 ;  /* 0x000000ffff0d7224 */ /* 0x000fe200008e060d */
[----:B------:R-:W-:Y:S02]  /*10c0*/  ISETP.NE.AND P1, PT, R18, RZ, PT ;  /* 0x000000ff1200720c */ /* 0x000fe40003f25270 */
[----:B----4-:R-:W-:Y:S02]  /*10d0*/  FMNMX3 R31, R29, R31, R30, PT ;  /* 0x0000001f1d1f7276 */ /* 0x010fe4000380001e */
[----:B------:R-:W-:Y:S02]  /*10e0*/  IADD3 R30, P2, PT, R10, 0x20, RZ ;  /* 0x000000200a1e7810 */ /* 0x000fe40007f5e0ff */
[----:B------:R-:W-:-:S03]  /*10f0*/  IADD3 R29, P3, PT, R16, 0x20, RZ ;  /* 0x00000020101d7810 */ /* 0x000fc60007f7e0ff */
[----:B-1----:R-:W-:Y:S01]  /*1100*/  IMAD.X R11, RZ, RZ, R11, P2 ;  /* 0x000000ffff0b7224 */ /* 0x002fe200010e060b */
[----:B------:R-:W-:Y:S02]  /*1110*/  IADD3 R14, P2, PT, R14, 0x20, RZ ;  /* 0x000000200e0e7810 */ /* 0x000fe40007f5e0ff */
[----:B---3--:R-:W-:Y:S01]  /*1120*/  FMNMX3 R28, R28, R33, R34, !PT ;  /* 0x000000211c1c7276 */ /* 0x008fe20007800022 */
[----:B------:R-:W-:Y:S01]  /*1130*/  IMAD.X R17, RZ, RZ, R17, P3 ;  /* 0x000000ffff117224 */ /* 0x000fe200018e0611 */
[----:B-----5:R-:W-:Y:S01]  /*1140*/  FMNMX3 R21, R21, R24, R25, PT ;  /* 0x0000001815157276 */ /* 0x020fe20003800019 */
[----:B------:R-:W-:Y:S01]  /*1150*/  IMAD.X R15, RZ, RZ, R15, P2 ;  /* 0x000000ffff0f7224 */ /* 0x000fe200010e060f */
[----:B--2---:R-:W-:Y:S02]  /*1160*/  FMNMX3 R20, R20, R23, R22, !PT ;  /* 0x0000001714147276 */ /* 0x004fe40007800016 */
[----:B------:R-:W-:Y:S01]  /*1170*/  FMNMX3 R26, R28, R26, R27, !PT ;  /* 0x0000001a1c1a7276 */ /* 0x000fe2000780001b */
[----:B------:R-:W-:Y:S06]  /*1180*/  @P1 BRA `(.L_x_148) ;  /* 0xfffffffc000c1947 */ /* 0x000fec000383ffff */
[----:B------:R-:W-:Y:S05]  /*1190*/  BSYNC.RECONVERGENT B0 ;  /* 0x0000000000007941 */ /* 0x000fea0003800200 */
.L_x_147:
[----:B------:R-:W-:Y:S05]  /*11a0*/  @!P0 BRA `(.L_x_149) ;  /* 0x0000000400088947 */ /* 0x000fea0003800000 */
[----:B------:R-:W-:Y:S02]  /*11b0*/  ISETP.GE.U32.AND P0, PT, R32, 0x4, PT ;  /* 0x000000042000780c */ /* 0x000fe40003f06070 */
[----:B------:R-:W-:-:S04]  /*11c0*/  LOP3.LUT R35, R0, 0x3, RZ, 0xc0, !PT ;  /* 0x0000000300237812 */ /* 0x000fc800078ec0ff */
[----:B------:R-:W-:-:S07]  /*11d0*/  ISETP.NE.AND P1, PT, R35, RZ, PT ;  /* 0x000000ff2300720c */ /* 0x000fce0003f25270 */
[----:B------:R-:W-:Y:S06]  /*11e0*/  @!P0 BRA `(.L_x_150) ;  /* 0x0000000000748947 */ /* 0x000fec0003800000 */
[----:B------:R-:W-:-:S04]  /*11f0*/  IMAD.WIDE.U32 R32, R19, 0x4, R2 ;  /* 0x0000000413207825 */ /* 0x000fc800078e0002 */
[C---:B------:R-:W-:Y:S01]  /*1200*/  IMAD.WIDE.U32 R14, R19.reuse, 0x4, R4 ;  /* 0x00000004130e7825 */ /* 0x040fe200078e0004 */
[----:B------:R-:W2:Y:S03]  /*1210*/  LDG.E R25, desc[UR16][R32.64] ;  /* 0x0000001020197981 */ /* 0x000ea6000c1e1900 */
[C---:B------:R-:W-:Y:S01]  /*1220*/  IMAD.WIDE.U32 R12, R19.reuse, 0x4, R6 ;  /* 0x00000004130c7825 */ /* 0x040fe200078e0006 */
[----:B------:R-:W2:Y:S03]  /*1230*/  LDG.E R22, desc[UR16][R32.64+0x4] ;  /* 0x0000041020167981 */ /* 0x000ea6000c1e1900 */
[C---:B------:R-:W-:Y:S01]  /*1240*/  IMAD.WIDE.U32 R10, R19.reuse, 0x4, R8 ;  /* 0x00000004130a7825 */ /* 0x040fe200078e0008 */
[----:B------:R-:W3:Y:S04]  /*1250*/  LDG.E R30, desc[UR16][R14.64] ;  /* 0x000000100e1e7981 */ /* 0x000ee8000c1e1900 */
[----:B------:R-:W3:Y:S04]  /*1260*/  LDG.E R29, desc[UR16][R14.64+0x4] ;  /* 0x000004100e1d7981 */ /* 0x000ee8000c1e1900 */
[----:B------:R-:W4:Y:S04]  /*1270*/  LDG.E R34, desc[UR16][R12.64] ;  /* 0x000000100c227981 */ /* 0x000f28000c1e1900 */
[----:B------:R-:W4:Y:S04]  /*1280*/  LDG.E R36, desc[UR16][R12.64+0x4] ;  /* 0x000004100c247981 */ /* 0x000f28000c1e1900 */
[----:B------:R-:W5:Y:S04]  /*1290*/  LDG.E R28, desc[UR16][R10.64] ;  /* 0x000000100a1c7981 */ /* 0x000f68000c1e1900 */
        /* <DEDUP_REMOVED lines=8> */
[----:B------:R-:W5:Y:S01]  /*1320*/  LDG.E R37, desc[UR16][R10.64+0xc] ;  /* 0x00000c100a257981 */ /* 0x000f62000c1e1900 */
[----:B------:R-:W-:Y:S01]  /*1330*/  VIADD R19, R19, 0x4 ;  /* 0x0000000413137836 */ /* 0x000fe20000000000 */
[----:B--2---:R-:W-:-:S02]  /*1340*/  FMNMX3 R22, R31, R25, R22, PT ;  /* 0x000000191f167276 */ /* 0x004fc40003800016 */
[----:B---3--:R-:W-:Y:S02]  /*1350*/  FMNMX3 R20, R20, R30, R29, !PT ;  /* 0x0000001e14147276 */ /* 0x008fe4000780001d */
[----:B----4-:R-:W-:Y:S02]  /*1360*/  FMNMX3 R21, R21, R34, R36, PT ;  /* 0x0000002215157276 */ /* 0x010fe40003800024 */
[----:B-----5:R-:W-:Y:S02]  /*1370*/  FMNMX3 R26, R26, R28, R27, !PT ;  /* 0x0000001c1a1a7276 */ /* 0x020fe4000780001b */
[----:B------:R-:W-:Y:S02]  /*1380*/  FMNMX3 R31, R22, R16, R23, PT ;  /* 0x00000010161f7276 */ /* 0x000fe40003800017 */
[----:B------:R-:W-:Y:S02]  /*1390*/  FMNMX3 R20, R20, R17, R18, !PT ;  /* 0x0000001114147276 */ /* 0x000fe40007800012 */
[----:B------:R-:W-:-:S02]  /*13a0*/  FMNMX3 R21, R21, R24, R32, PT ;  /* 0x0000001815157276 */ /* 0x000fc40003800020 */
[----:B------:R-:W-:-:S07]  /*13b0*/  FMNMX3 R26, R26, R33, R37, !PT ;  /* 0x000000211a1a7276 */ /* 0x000fce0007800025 */
.L_x_150:
[----:B------:R-:W-:Y:S05]  /*13c0*/  @!P1 BRA `(.L_x_149) ;  /* 0x0000000000809947 */ /* 0x000fea0003800000 */
[----:B------:R-:W-:Y:S02]  /*13d0*/  ISETP.NE.AND P0, PT, R35, 0x1, PT ;  /* 0x000000012300780c */ /* 0x000fe40003f05270 */
[----:B------:R-:W-:-:S04]  /*13e0*/  LOP3.LUT R0, R0, 0x1, RZ, 0xc0, !PT ;  /* 0x0000000100007812 */ /* 0x000fc800078ec0ff */
[----:B------:R-:W-:-:S07]  /*13f0*/  ISETP.NE.U32.AND P1, PT, R0, 0x1, PT ;  /* 0x000000010000780c */ /* 0x000fce0003f25070 */
[----:B------:R-:W-:-:S04]  /*1400*/  @P0 IMAD.WIDE.U32 R14, R19, 0x4, R2 ;  /* 0x00000004130e0825 */ /* 0x000fc800078e0002 */
[C---:B------:R-:W-:Y:S01]  /*1410*/  @P0 IMAD.WIDE.U32 R16, R19.reuse, 0x4, R4 ;  /* 0x0000000413100825 */ /* 0x040fe200078e0004 */
[----:B------:R-:W2:Y:S03]  /*1420*/  @P0 LDG.E R0, desc[UR16][R14.64] ;  /* 0x000000100e000981 */ /* 0x000ea6000c1e1900 */
[C---:B------:R-:W-:Y:S01]  /*1430*/  @P0 IMAD.WIDE.U32 R22, R19.reuse, 0x4, R6 ;  /* 0x0000000413160825 */ /* 0x040fe200078e0006 */
[----:B------:R-:W2:Y:S03]  /*1440*/  @P0 LDG.E R12, desc[UR16][R14.64+0x4] ;  /* 0x000004100e0c0981 */ /* 0x000ea6000c1e1900 */
[C---:B------:R-:W-:Y:S01]  /*1450*/  @P0 IMAD.WIDE.U32 R10, R19.reuse, 0x4, R8 ;  /* 0x00000004130a0825 */ /* 0x040fe200078e0008 */
[----:B------:R-:W3:Y:S03]  /*1460*/  @P0 LDG.E R13, desc[UR16][R16.64] ;  /* 0x00000010100d0981 */ /* 0x000ee6000c1e1900 */
[----:B------:R-:W-:Y:S01]  /*1470*/  @P0 VIADD R19, R19, 0x2 ;  /* 0x0000000213130836 */ /* 0x000fe20000000000 */
[----:B------:R-:W3:Y:S03]  /*1480*/  @P0 LDG.E R24, desc[UR16][R16.64+0x4] ;  /* 0x0000041010180981 */ /* 0x000ee6000c1e1900 */
[C---:B------:R-:W-:Y:S01]  /*1490*/  @!P1 IMAD.WIDE.U32 R2, R19.reuse, 0x4, R2 ;  /* 0x0000000413029825 */ /* 0x040fe200078e0002 */
[----:B------:R-:W4:Y:S03]  /*14a0*/  @P0 LDG.E R18, desc[UR16][R22.64] ;  /* 0x0000001016120981 */ /* 0x000f26000c1e1900 */
[C---:B------:R-:W-:Y:S01]  /*14b0*/  @!P1 IMAD.WIDE.U32 R4, R19.reuse, 0x4, R4 ;  /* 0x0000000413049825 */ /* 0x040fe200078e0004 */
[----:B------:R-:W4:Y:S03]  /*14c0*/  @P0 LDG.E R25, desc[UR16][R22.64+0x4] ;  /* 0x0000041016190981 */ /* 0x000f26000c1e1900 */
[C---:B------:R-:W-:Y:S01]  /*14d0*/  @!P1 IMAD.WIDE.U32 R6, R19.reuse, 0x4, R6 ;  /* 0x0000000413069825 */ /* 0x040fe200078e0006 */
[----:B------:R-:W5:Y:S03]  /*14e0*/  @P0 LDG.E R15, desc[UR16][R10.64] ;  /* 0x000000100a0f0981 */ /* 0x000f66000c1e1900 */
[----:B------:R-:W-:Y:S01]  /*14f0*/  @!P1 IMAD.WIDE.U32 R8, R19, 0x4, R8 ;  /* 0x0000000413089825 */ /* 0x000fe200078e0008 */
[----:B------:R-:W5:Y:S04]  /*1500*/  @P0 LDG.E R14, desc[UR16][R10.64+0x4] ;  /* 0x000004100a0e0981 */ /* 0x000f68000c1e1900 */
[----:B------:R-:W5:Y:S04]  /*1510*/  @!P1 LDG.E R2, desc[UR16][R2.64] ;  /* 0x0000001002029981 */ /* 0x000f68000c1e1900 */
[----:B------:R-:W5:Y:S04]  /*1520*/  @!P1 LDG.E R5, desc[UR16][R4.64] ;  /* 0x0000001004059981 */ /* 0x000f68000c1e1900 */
[----:B------:R-:W5:Y:S04]  /*1530*/  @!P1 LDG.E R6, desc[UR16][R6.64] ;  /* 0x0000001006069981 */ /* 0x000f68000c1e1900 */
[----:B------:R-:W5:Y:S01]  /*1540*/  @!P1 LDG.E R9, desc[UR16][R8.64] ;  /* 0x0000001008099981 */ /* 0x000f62000c1e1900 */
[----:B--2---:R-:W-:-:S02]  /*1550*/  @P0 FMNMX3 R31, R31, R0, R12, PT ;  /* 0x000000001f1f0276 */ /* 0x004fc4000380000c */
[----:B---3--:R-:W-:Y:S02]  /*1560*/  @P0 FMNMX3 R20, R20, R13, R24, !PT ;  /* 0x0000000d14140276 */ /* 0x008fe40007800018 */
[----:B----4-:R-:W-:Y:S02]  /*1570*/  @P0 FMNMX3 R21, R21, R18, R25, PT ;  /* 0x0000001215150276 */ /* 0x010fe40003800019 */
[----:B-----5:R-:W-:Y:S02]  /*1580*/  @P0 FMNMX3 R26, R26, R15, R14, !PT ;  /* 0x0000000f1a1a0276 */ /* 0x020fe4000780000e */
[----:B------:R-:W-:Y:S02]  /*1590*/  @!P1 FMNMX R31, R31, R2, PT ;  /* 0x000000021f1f9209 */ /* 0x000fe40003800000 */
[----:B------:R-:W-:Y:S02]  /*15a0*/  @!P1 FMNMX R20, R20, R5, !PT ;  /* 0x0000000514149209 */ /* 0x000fe40007800000 */
[----:B------:R-:W-:-:S02]  /*15b0*/  @!P1 FMNMX R21, R21, R6, PT ;  /* 0x0000000615159209 */ /* 0x000fc40003800000 */
[----:B------:R-:W-:-:S07]  /*15c0*/  @!P1 FMNMX R26, R26, R9, !PT ;  /* 0x000000091a1a9209 */ /* 0x000fce0007800000 */
.L_x_149:
[----:B------:R-:W-:Y:S01]  /*15d0*/  FADD R0, -R31, R20 ;  /* 0x000000141f007221 */ /* 0x000fe20000000100 */
[----:B------:R-:W-:Y:S01]  /*15e0*/  FADD R3, -R21, R26 ;  /* 0x0000001a15037221 */ /* 0x000fe20000000100 */
[----:B------:R-:W0:Y:S01]  /*15f0*/  LDC.64 R6, c[0x0][0x3e0] ;  /* 0x0000f800ff067b82 */ /* 0x000e220000000a00 */
[----:B------:R-:W-:-:S03]  /*1600*/  IMAD.MOV.U32 R17, RZ, RZ, 0x3f000000 ;  /* 0x3f000000ff117424 */ /* 0x000fc600078e00ff */
[----:B------:R-:W-:-:S04]  /*1610*/  FMNMX R0, R0, R3, !PT ;  /* 0x0000000300007209 */ /* 0x000fc80007800000 */
[----:B------:R-:W1:Y:S01]  /*1620*/  LDC.64 R8, c[0x0][0x390] ;  /* 0x0000e400ff087b82 */ /* 0x000e620000000a00 */
[----:B------:R-:W-:-:S07]  /*1630*/  FFMA R17, R0, R17, 9.9999997473787516356e-06 ;  /* 0x3727c5ac00117423 */ /* 0x000fce0000000011 */
[----:B------:R-:W1:Y:S08]  /*1640*/  LDC.64 R4, c[0x0][0x3c8] ;  /* 0x0000f200ff047b82 */ /* 0x000e700000000a00 */
[----:B------:R-:W2:Y:S08]  /*1650*/  LDC.64 R10, c[0x0][0x380] ;  /* 0x0000e000ff0a7b82 */ /* 0x000eb00000000a00 */
[----:B------:R-:W3:Y:S08]  /*1660*/  LDC.64 R12, c[0x0][0x398] ;  /* 0x0000e600ff0c7b82 */ /* 0x000ef00000000a00 */
[----:B------:R-:W4:Y:S01]  /*1670*/  LDC.64 R14, c[0x0][0x3a0] ;  /* 0x0000e800ff0e7b82 */ /* 0x000f220000000a00 */
[----:B------:R-:W-:Y:S01]  /*1680*/  FADD R31, R31, R20 ;  /* 0x000000141f1f7221 */ /* 0x000fe20000000000 */
[----:B------:R-:W-:Y:S01]  /*1690*/  FADD R21, R21, R26 ;  /* 0x0000001a15157221 */ /* 0x000fe20000000000 */
[----:B0-----:R2:W-:Y:S01]  /*16a0*/  ATOMG.E.EXCH.STRONG.GPU PT, RZ, desc[UR16][R6.64], R17 ;  /* 0x8000001106ff79a8 */ /* 0x0015e2000c1ef110 */
[----:B------:R-:W-:-:S02]  /*16b0*/  IMAD.MOV.U32 R19, RZ, RZ, -0x1 ;  /* 0xffffffffff137424 */ /* 0x000fc400078e00ff */
[----:B------:R-:W-:Y:S01]  /*16c0*/  FMUL R31, R31, 0.5 ;  /* 0x3f0000001f1f7820 */ /* 0x000fe20000400000 */
[----:B-1----:R-:W-:-:S04]  /*16d0*/  IMAD.WIDE R8, R5, 0x4, R8 ;  /* 0x0000000405087825 */ /* 0x002fc800078e0208 */
[----:B------:R-:W-:Y:S01]  /*16e0*/  FMUL R21, R21, 0.5 ;  /* 0x3f00000015157820 */ /* 0x000fe20000400000 */
[----:B------:R-:W0:Y:S01]  /*16f0*/  LDC.64 R2, c[0x0][0x388] ;  /* 0x0000e200ff027b82 */ /* 0x000e220000000a00 */
[----:B------:R-:W-:Y:S01]  /*1700*/  STG.E desc[UR16][R8.64], R19 ;  /* 0x0000001308007986 */ /* 0x000fe2000c101910 */
[----:B--2---:R-:W-:-:S04]  /*1710*/  IMAD.WIDE R6, R5, 0x4, R10 ;  /* 0x0000000405067825 */ /* 0x004fc800078e020a */
[C---:B---3--:R-:W-:Y:S01]  /*1720*/  IMAD.WIDE R10, R5.reuse, 0x4, R12 ;  /* 0x00000004050a7825 */ /* 0x048fe200078e020c */
[----:B------:R-:W-:Y:S03]  /*1730*/  STG.E desc[UR16][R6.64], RZ ;  /* 0x000000ff06007986 */ /* 0x000fe6000c101910 */
[----:B----4-:R-:W-:Y:S01]  /*1740*/  IMAD.WIDE R12, R5, 0x4, R14 ;  /* 0x00000004050c7825 */ /* 0x010fe200078e020e */
[----:B------:R-:W-:Y:S04]  /*1750*/  STG.E desc[UR16][R10.64], R31 ;  /* 0x0000001f0a007986 */ /* 0x000fe8000c101910 */
[----:B------:R-:W-:Y:S01]  /*1760*/  STG.E desc[UR16][R12.64], R21 ;  /* 0x000000150c007986 */ /* 0x000fe2000c101910 */
[----:B0-----:R-:W-:-:S05]  /*1770*/  IMAD.WIDE R2, R4, 0x4, R2 ;  /* 0x0000000404027825 */ /* 0x001fca00078e0202 */
[----:B------:R-:W-:Y:S04]  /*1780*/  STG.E desc[UR16][R2.64], R19 ;  /* 0x0000001302007986 */ /* 0x000fe8000c101910 */
[----:B------:R-:W-:Y:S04]  /*1790*/  STG.E desc[UR16][R2.64+0x4], R19 ;  /* 0x0000041302007986 */ /* 0x000fe8000c101910 */
[----:B------:R-:W-:Y:S04]  /*17a0*/  STG.E desc[UR16][R2.64+0x8], R19 ;  /* 0x0000081302007986 */ /* 0x000fe8000c101910 */
[----:B------:R-:W-:Y:S01]  /*17b0*/  STG.E desc[UR16][R2.64+0xc], R19 ;  /* 0x00000c1302007986 */ /* 0x000fe2000c101910 */
[----:B------:R-:W-:Y:S05]  /*17c0*/  EXIT ;  /* 0x000000000000794d */ /* 0x000fea0003800000 */
.L_x_151:
        /* <DEDUP_REMOVED lines=11> */
.L_x_164:


//--------------------- .text._ZN7cugraph6detail11ResetKernelEPfPiiPKf --------------------------
	.section	.text._ZN7cugraph6detail11ResetKernelEPfPiiPKf,"ax",@progbits
	.align	128
        .global         _ZN7cugraph6detail11ResetKernelEPfPiiPKf
        .type           _ZN7cugraph6detail11ResetKernelEPfPiiPKf,@function
        .size           _ZN7cugraph6detail11ResetKernelEPfPiiPKf,(.L_x_165 - _ZN7cugraph6detail11ResetKernelEPfPiiPKf)
        .other          _ZN7cugraph6detail11ResetKernelEPfPiiPKf,@"STO_CUDA_ENTRY STV_DEFAULT"
_ZN7cugraph6detail11ResetKernelEPfPiiPKf:
.text._ZN7cugraph6detail11ResetKernelEPfPiiPKf:
[----:B------:R-:W-:Y:S08]  /*0000*/  LDC R1, c[0x0][0x37c] ;  /* 0x0000df00ff017b82 */ /* 0x000ff00000000800 */
[----:B------:R-:W0:Y:S01]  /*0010*/  LDC.64 R2, c[0x0][0x398] ;  /* 0x0000e600ff027b82 */ /* 0x000e220000000a00 */
[----:B------:R-:W0:Y:S07]  /*0020*/  LDCU.64 UR4, c[0x0][0x358] ;  /* 0x00006b00ff0477ac */ /* 0x000e2e0008000a00 */
[----:B------:R-:W1:Y:S01]  /*0030*/  LDC R11, c[0x0][0x390] ;  /* 0x0000e400ff0b7b82 */ /* 0x000e620000000800 */
[----:B0-----:R-:W2:Y:S07]  /*0040*/  LDG.E.CONSTANT R2, desc[UR4][R2.64] ;  /* 0x0000000402027981 */ /* 0x001eae000c1e9900 */
[----:B------:R-:W0:Y:S08]  /*0050*/  LDC.64 R4, c[0x0][0x380] ;  /* 0x0000e000ff047b82 */ /* 0x000e300000000a00 */
[----:B------:R-:W1:Y:S01]  /*0060*/  LDC.64 R6, c[0x0][0x388] ;  /* 0x0000e200ff067b82 */ /* 0x000e620000000a00 */
[----:B--2---:R-:W-:-:S05]  /*0070*/  FMUL R9, R2, R2 ;  /* 0x0000000202097220 */ /* 0x004fca0000400000 */
[----:B0-----:R-:W-:Y:S04]  /*0080*/  STG.E desc[UR4][R4.64], R9 ;  /* 0x0000000904007986 */ /* 0x001fe8000c101904 */
[----:B-1----:R-:W-:Y:S01]  /*0090*/  STG.E desc[UR4][R6.64], R11 ;  /* 0x0000000b06007986 */ /* 0x002fe2000c101904 */
[----:B------:R-:W-:Y:S05]  /*00a0*/  EXIT ;  /* 0x000000000000794d */ /* 0x000fea0003800000 */
.L_x_152:
        /* <DEDUP_REMOVED lines=13> */
.L_x_165:


//--------------------- .text._ZN7cugraph6detail20InitializationKernelEPjPiPf --------------------------
	.section	.text._ZN7cugraph6detail20InitializationKernelEPjPiPf,"ax",@progbits
	.align	128
        .global         _ZN7cugraph6detail20InitializationKernelEPjPiPf
        .type           _ZN7cugraph6detail20InitializationKernelEPjPiPf,@function
        .size           _ZN7cugraph6detail20InitializationKernelEPjPiPf,(.L_x_166 - _ZN7cugraph6detail20InitializationKernelEPjPiPf)
        .other          _ZN7cugraph6detail20InitializationKernelEPjPiPf,@"STO_CUDA_ENTRY STV_DEFAULT"
_ZN7cugraph6detail20InitializationKernelEPjPiPf:
.text._ZN7cugraph6detail20InitializationKernelEPjPiPf:
[----:B------:R-:W-:Y:S08]  /*0000*/  LDC R1, c[0x0][0x37c] ;  /* 0x0000df00ff017b82 */ /* 0x000ff00000000800 */
[----:B------:R-:W0:Y:S01]  /*0010*/  LDC.64 R2, c[0x0][0x388] ;  /* 0x0000e200ff027b82 */ /* 0x000e220000000a00 */
[----:B------:R-:W0:Y:S01]  /*0020*/  LDCU.64 UR4, c[0x0][0x358] ;  /* 0x00006b00ff0477ac */ /* 0x000e220008000a00 */
[----:B------:R-:W-:-:S06]  /*0030*/  HFMA2 R5, -RZ, RZ, 0, 5.9604644775390625e-08 ;  /* 0x00000001ff057431 */ /* 0x000fcc00000001ff */
[----:B------:R-:W1:Y:S08]  /*0040*/  LDC.64 R6, c[0x0][0x380] ;  /* 0x0000e000ff067b82 */ /* 0x000e700000000a00 */
[----:B------:R-:W2:Y:S01]  /*0050*/  LDC.64 R8, c[0x0][0x390] ;  /* 0x0000e400ff087b82 */ /* 0x000ea20000000a00 */
[----:B0-----:R-:W-:Y:S04]  /*0060*/  STG.E desc[UR4][R2.64], R5 ;  /* 0x0000000502007986 */ /* 0x001fe8000c101904 */
[----:B-1----:R-:W-:Y:S04]  /*0070*/  STG.E desc[UR4][R6.64], RZ ;  /* 0x000000ff06007986 */ /* 0x002fe8000c101904 */
[----:B--2---:R-:W-:Y:S01]  /*0080*/  STG.E desc[UR4][R8.64], RZ ;  /* 0x000000ff08007986 */ /* 0x004fe2000c101904 */
[----:B------:R-:W-:Y:S05]  /*0090*/  EXIT ;  /* 0x000000000000794d */ /* 0x000fea0003800000 */
.L_x_153:
        /* <DEDUP_REMOVED lines=14> */
.L_x_166:


//--------------------- .nv.shared.reserved.0     --------------------------
	.section	.nv.shared.reserved.0,"aw",@nobits
	.weak		__nv_reservedSMEM_offset_0_alias
	.size		__nv_reservedSMEM_offset_0_alias, 0, 64
	.other		__nv_reservedSMEM_offset_0_alias,@"STO_CUDA_RESERVED_SHARED STV_DEFAULT"
__nv_reservedSMEM_offset_0_alias:
	.zero		0
	.zero		64


//--------------------- .nv.shared._ZN7cugraph6detail15RepulsionKernelEfffPKiS2_S2_PKfS4_PfS5_fiiiS4_S2_ --------------------------
	.section	.nv.shared._ZN7cugraph6detail15RepulsionKernelEfffPKiS2_S2_PKfS4_PfS5_fiiiS4_S2_,"aw",@nobits
	.sectionflags	@""
	.align	4
.nv.shared._ZN7cugraph6detail15RepulsionKernelEfffPKiS2_S2_PKfS4_PfS5_fiiiS4_S2_:
	.zero		13312


//--------------------- .nv.shared._ZN7cugraph6detail19SummarizationKernelEPiPKiPViPfS6_iiS3_ --------------------------
	.section	.nv.shared._ZN7cugraph6detail19SummarizationKernelEPiPKiPViPfS6_iiS3_,"aw",@nobits
	.sectionflags	@""
	.align	4
.nv.shared._ZN7cugraph6detail19SummarizationKernelEPiPKiPViPfS6_iiS3_:
	.zero		25600


//--------------------- .nv.shared._ZN7cugraph6detail17BoundingBoxKernelEPiS1_S1_PfS2_S2_S2_S2_S2_iiiPjS2_ --------------------------
	.section	.nv.shared._ZN7cugraph6detail17BoundingBoxKernelEPiS1_S1_PfS2_S2_S2_S2_S2_iiiPjS2_,"aw",@nobits
	.sectionflags	@""
	.align	4
.nv.shared._ZN7cugraph6detail17BoundingBoxKernelEPiS1_S1_PfS2_S2_S2_S2_S2_iiiPjS2_:
	.zero		9216


//--------------------- .nv.constant0._ZN7cugraph6detail15apply_forces_bhEPfS1_PKfS3_S3_S3_S1_S1_S3_fi --------------------------
	.section	.nv.constant0._ZN7cugraph6detail15apply_forces_bhEPfS1_PKfS3_S3_S3_S1_S1_S3_fi,"a",@progbits
	.sectionflags	@""
	.align	4
.nv.constant0._ZN7cugraph6detail15apply_forces_bhEPfS1_PKfS3_S3_S3_S1_S1_S3_fi:
	.zero		976


//--------------------- .nv.constant0._ZN7cugraph6detail15RepulsionKernelEfffPKiS2_S2_PKfS4_PfS5_fiiiS4_S2_ --------------------------
	.section	.nv.constant0._ZN7cugraph6detail15RepulsionKernelEfffPKiS2_S2_PKfS4_PfS5_fiiiS4_S2_,"a",@progbits
	.sectionflags	@""
	.align	4
.nv.constant0._ZN7cugraph6detail15RepulsionKernelEfffPKiS2_S2_PKfS4_PfS5_fiiiS4_S2_:
	.zero		1000


//--------------------- .nv.constant0._ZN7cugraph6detail10SortKernelEPiPKiPViS1_iiS3_ --------------------------
	.section	.nv.constant0._ZN7cugraph6detail10SortKernelEPiPKiPViS1_iiS3_,"a",@progbits
	.sectionflags	@""
	.align	4
.nv.constant0._ZN7cugraph6detail10SortKernelEPiPKiPViS1_iiS3_:
	.zero		944


//--------------------- .nv.constant0._ZN7cugraph6detail19SummarizationKernelEPiPKiPViPfS6_iiS3_ --------------------------
	.section	.nv.constant0._ZN7cugraph6detail19SummarizationKernelEPiPKiPViPfS6_iiS3_,"a",@progbits
	.sectionflags	@""
	.align	4
.nv.constant0._ZN7cugraph6detail19SummarizationKernelEPiPKiPViPfS6_iiS3_:
	.zero		952


//--------------------- .nv.constant0._ZN7cugraph6detail12ClearKernel2EPiS1_iPKi --------------------------
	.section	.nv.constant0._ZN7cugraph6detail12ClearKernel2EPiS1_iPKi,"a",@progbits
	.sectionflags	@""
	.align	4
.nv.constant0._ZN7cugraph6detail12ClearKernel2EPiS1_iPKi:
	.zero		928


//--------------------- .nv.constant0._ZN7cugraph6detail18TreeBuildingKernelEPiPKfS3_iiS1_S1_S3_ --------------------------
	.section	.nv.constant0._ZN7cugraph6detail18TreeBuildingKernelEPiPKfS3_iiS1_S1_S3_,"a",@progbits
	.sectionflags	@""
	.align	4
.nv.constant0._ZN7cugraph6detail18TreeBuildingKernelEPiPKfS3_iiS1_S1_S3_:
	.zero		952


//--------------------- .nv.constant0._ZN7cugraph6detail12ClearKernel1EPiii --------------------------
	.section	.nv.constant0._ZN7cugraph6detail12ClearKernel1EPiii,"a",@progbits
	.sectionflags	@""
	.align	4
.nv.constant0._ZN7cugraph6detail12ClearKernel1EPiii:
	.zero		912


//--------------------- .nv.constant0._ZN7cugraph6detail17BoundingBoxKernelEPiS1_S1_PfS2_S2_S2_S2_S2_iiiPjS2_ --------------------------
	.section	.nv.constant0._ZN7cugraph6detail17BoundingBoxKernelEPiS1_S1_PfS2_S2_S2_S2_S2_iiiPjS2_,"a",@progbits
	.sectionflags	@""
	.align	4
.nv.constant0._ZN7cugraph6detail17BoundingBoxKernelEPiS1_S1_PfS2_S2_S2_S2_S2_iiiPjS2_:
	.zero		1000


//--------------------- .nv.constant0._ZN7cugraph6detail11ResetKernelEPfPiiPKf --------------------------
	.section	.nv.constant0._ZN7cugraph6detail11ResetKernelEPfPiiPKf,"a",@progbits
	.sectionflags	@""
	.align	4
.nv.constant0._ZN7cugraph6detail11ResetKernelEPfPiiPKf:
	.zero		928


//--------------------- .nv.constant0._ZN7cugraph6detail20InitializationKernelEPjPiPf --------------------------
	.section	.nv.constant0._ZN7cugraph6detail20InitializationKernelEPjPiPf,"a",@progbits
	.sectionflags	@""
	.align	4
.nv.constant0._ZN7cugraph6detail20InitializationKernelEPjPiPf:
	.zero		920


//--------------------- SYMBOLS --------------------------

	.type		.nv.reservedSmem.offset0,@object
	.size		.nv.reservedSmem.offset0,0x4
	.type		.nv.reservedSmem.cap,@object
	.size		.nv.reservedSmem.cap,0x4
